//
// Generated by NVIDIA NVVM Compiler
//
// Compiler Build ID: CL-36424714
// Cuda compilation tools, release 13.0, V13.0.88
// Based on NVVM 20.0.0
//

.version 9.0
.target sm_100
.address_size 64

	// .globl	_Z28persistent_splitK_tbc_kernelPKfS0_S0_fS0_PfS0_S1_S1_iii
// _ZZ28persistent_splitK_tbc_kernelPKfS0_S0_fS0_PfS0_S1_S1_iiiE5r_buf has been demoted
// _ZZ28persistent_splitK_tbc_kernelPKfS0_S0_fS0_PfS0_S1_S1_iiiE10re_inp_buf has been demoted
// _ZZ28persistent_splitK_tbc_kernelPKfS0_S0_fS0_PfS0_S1_S1_iiiE8r_d7_buf has been demoted

.visible .entry _Z28persistent_splitK_tbc_kernelPKfS0_S0_fS0_PfS0_S1_S1_iii(
	.param .u64 .ptr .align 1 _Z28persistent_splitK_tbc_kernelPKfS0_S0_fS0_PfS0_S1_S1_iii_param_0,
	.param .u64 .ptr .align 1 _Z28persistent_splitK_tbc_kernelPKfS0_S0_fS0_PfS0_S1_S1_iii_param_1,
	.param .u64 .ptr .align 1 _Z28persistent_splitK_tbc_kernelPKfS0_S0_fS0_PfS0_S1_S1_iii_param_2,
	.param .f32 _Z28persistent_splitK_tbc_kernelPKfS0_S0_fS0_PfS0_S1_S1_iii_param_3,
	.param .u64 .ptr .align 1 _Z28persistent_splitK_tbc_kernelPKfS0_S0_fS0_PfS0_S1_S1_iii_param_4,
	.param .u64 .ptr .align 1 _Z28persistent_splitK_tbc_kernelPKfS0_S0_fS0_PfS0_S1_S1_iii_param_5,
	.param .u64 .ptr .align 1 _Z28persistent_splitK_tbc_kernelPKfS0_S0_fS0_PfS0_S1_S1_iii_param_6,
	.param .u64 .ptr .align 1 _Z28persistent_splitK_tbc_kernelPKfS0_S0_fS0_PfS0_S1_S1_iii_param_7,
	.param .u64 .ptr .align 1 _Z28persistent_splitK_tbc_kernelPKfS0_S0_fS0_PfS0_S1_S1_iii_param_8,
	.param .u32 _Z28persistent_splitK_tbc_kernelPKfS0_S0_fS0_PfS0_S1_S1_iii_param_9,
	.param .u32 _Z28persistent_splitK_tbc_kernelPKfS0_S0_fS0_PfS0_S1_S1_iii_param_10,
	.param .u32 _Z28persistent_splitK_tbc_kernelPKfS0_S0_fS0_PfS0_S1_S1_iii_param_11
)
.explicitcluster
.reqnctapercluster 8, 1, 1
{
	.reg .pred 	%p<40>;
	.reg .b32 	%r<193>;
	.reg .b32 	%f<336>;
	.reg .b64 	%rd<156>;
	// demoted variable
	.shared .align 4 .b8 _ZZ28persistent_splitK_tbc_kernelPKfS0_S0_fS0_PfS0_S1_S1_iiiE5r_buf[1024];
	// demoted variable
	.shared .align 4 .b8 _ZZ28persistent_splitK_tbc_kernelPKfS0_S0_fS0_PfS0_S1_S1_iiiE10re_inp_buf[1024];
	// demoted variable
	.shared .align 4 .b8 _ZZ28persistent_splitK_tbc_kernelPKfS0_S0_fS0_PfS0_S1_S1_iiiE8r_d7_buf[1024];
	ld.param.u64 	%rd12, [_Z28persistent_splitK_tbc_kernelPKfS0_S0_fS0_PfS0_S1_S1_iii_param_0];
	ld.param.u64 	%rd13, [_Z28persistent_splitK_tbc_kernelPKfS0_S0_fS0_PfS0_S1_S1_iii_param_1];
	ld.param.u64 	%rd14, [_Z28persistent_splitK_tbc_kernelPKfS0_S0_fS0_PfS0_S1_S1_iii_param_2];
	ld.param.f32 	%f14, [_Z28persistent_splitK_tbc_kernelPKfS0_S0_fS0_PfS0_S1_S1_iii_param_3];
	ld.param.u64 	%rd15, [_Z28persistent_splitK_tbc_kernelPKfS0_S0_fS0_PfS0_S1_S1_iii_param_4];
	ld.param.u64 	%rd16, [_Z28persistent_splitK_tbc_kernelPKfS0_S0_fS0_PfS0_S1_S1_iii_param_5];
	ld.param.u64 	%rd17, [_Z28persistent_splitK_tbc_kernelPKfS0_S0_fS0_PfS0_S1_S1_iii_param_6];
	ld.param.u64 	%rd10, [_Z28persistent_splitK_tbc_kernelPKfS0_S0_fS0_PfS0_S1_S1_iii_param_7];
	ld.param.u64 	%rd11, [_Z28persistent_splitK_tbc_kernelPKfS0_S0_fS0_PfS0_S1_S1_iii_param_8];
	ld.param.u32 	%r58, [_Z28persistent_splitK_tbc_kernelPKfS0_S0_fS0_PfS0_S1_S1_iii_param_9];
	ld.param.u32 	%r59, [_Z28persistent_splitK_tbc_kernelPKfS0_S0_fS0_PfS0_S1_S1_iii_param_10];
	ld.param.u32 	%r60, [_Z28persistent_splitK_tbc_kernelPKfS0_S0_fS0_PfS0_S1_S1_iii_param_11];
	cvta.to.global.u64 	%rd1, %rd13;
	cvta.to.global.u64 	%rd2, %rd12;
	cvta.to.global.u64 	%rd3, %rd15;
	cvta.to.global.u64 	%rd4, %rd14;
	cvta.to.global.u64 	%rd5, %rd17;
	cvta.to.global.u64 	%rd18, %rd16;
	mov.u32 	%r61, %ctaid.x;
	shr.u32 	%r1, %r61, 3;
	mov.u32 	%r2, %tid.x;
	mad.lo.s32 	%r62, %r58, %r1, %r2;
	mul.wide.u32 	%rd19, %r62, 4;
	add.s64 	%rd20, %rd18, %rd19;
	ld.global.f32 	%f15, [%rd20];
	shl.b32 	%r63, %r2, 2;
	mov.u32 	%r64, _ZZ28persistent_splitK_tbc_kernelPKfS0_S0_fS0_PfS0_S1_S1_iiiE5r_buf;
	add.s32 	%r3, %r64, %r63;
	st.shared.f32 	[%r3], %f15;
	setp.lt.s32 	%p1, %r60, 1;
	@%p1 bra 	$L__BB0_61;
	mov.u32 	%r67, _ZZ28persistent_splitK_tbc_kernelPKfS0_S0_fS0_PfS0_S1_S1_iiiE8r_d7_buf;
	add.s32 	%r4, %r67, %r63;
	shr.s32 	%r68, %r58, 31;
	shr.u32 	%r69, %r68, 29;
	add.s32 	%r70, %r58, %r69;
	shr.s32 	%r5, %r70, 3;
	mov.u32 	%r6, %cluster_ctarank;
	shl.b32 	%r7, %r6, 3;
	mul.lo.s32 	%r8, %r60, %r1;
	mul.lo.s32 	%r9, %r58, %r2;
	mov.u32 	%r71, _ZZ28persistent_splitK_tbc_kernelPKfS0_S0_fS0_PfS0_S1_S1_iiiE10re_inp_buf;
	cvt.u64.u32 	%rd21, %r71;
	cvta.shared.u64 	%rd22, %rd21;
	mapa.u64	%rd23, %rd22, 0;
	cvt.u64.u32 	%rd24, %r64;
	cvta.shared.u64 	%rd25, %rd24;
	mapa.u64	%rd6, %rd25, 0;
	mul.wide.u32 	%rd26, %r2, 4;
	add.s64 	%rd7, %rd23, %rd26;
	and.b32  	%r10, %r5, 7;
	add.s32 	%r11, %r58, -1;
	and.b32  	%r12, %r58, 15;
	and.b32  	%r13, %r58, 7;
	and.b32  	%r14, %r59, 7;
	and.b32  	%r15, %r59, 3;
	and.b32  	%r16, %r59, 2147483640;
	and.b32  	%r17, %r59, 1;
	and.b32  	%r18, %r58, 2147483632;
	and.b32  	%r19, %r58, 3;
	cvta.to.global.u64 	%rd8, %rd10;
	cvta.to.global.u64 	%rd9, %rd11;
	mov.b32 	%r177, 0;
$L__BB0_2:
	setp.lt.s32 	%p2, %r58, 8;
	shl.b32 	%r73, %r2, 2;
	mov.u32 	%r74, _ZZ28persistent_splitK_tbc_kernelPKfS0_S0_fS0_PfS0_S1_S1_iiiE10re_inp_buf;
	add.s32 	%r75, %r74, %r73;
	mov.b32 	%r76, 0;
	st.shared.u32 	[%r75], %r76;
	st.shared.u32 	[%r4], %r76;
	barrier.cluster.arrive;
	barrier.cluster.wait;
	@%p2 bra 	$L__BB0_28;
	setp.lt.s32 	%p3, %r59, 1;
	add.s32 	%r77, %r177, %r8;
	mul.lo.s32 	%r21, %r77, %r59;
	@%p3 bra 	$L__BB0_17;
	mov.b32 	%r178, 0;
$L__BB0_5:
	setp.lt.u32 	%p12, %r59, 8;
	add.s32 	%r23, %r178, %r7;
	mov.f32 	%f335, 0f00000000;
	mov.b32 	%r181, 0;
	@%p12 bra 	$L__BB0_8;
	mov.f32 	%f335, 0f00000000;
	mov.b32 	%r179, 0;
$L__BB0_7:
	.pragma "nounroll";
	add.s32 	%r93, %r179, %r21;
	mul.wide.s32 	%rd47, %r93, 4;
	add.s64 	%rd48, %rd2, %rd47;
	ld.global.f32 	%f124, [%rd48];
	mad.lo.s32 	%r94, %r179, %r58, %r2;
	mad.lo.s32 	%r95, %r94, %r58, %r23;
	mul.wide.s32 	%rd49, %r95, 4;
	add.s64 	%rd50, %rd1, %rd49;
	ld.global.f32 	%f125, [%rd50];
	fma.rn.f32 	%f126, %f124, %f125, %f335;
	ld.global.f32 	%f127, [%rd48+4];
	add.s32 	%r96, %r94, %r58;
	mad.lo.s32 	%r97, %r96, %r58, %r23;
	mul.wide.s32 	%rd51, %r97, 4;
	add.s64 	%rd52, %rd1, %rd51;
	ld.global.f32 	%f128, [%rd52];
	fma.rn.f32 	%f129, %f127, %f128, %f126;
	ld.global.f32 	%f130, [%rd48+8];
	add.s32 	%r98, %r96, %r58;
	mad.lo.s32 	%r99, %r98, %r58, %r23;
	mul.wide.s32 	%rd53, %r99, 4;
	add.s64 	%rd54, %rd1, %rd53;
	ld.global.f32 	%f131, [%rd54];
	fma.rn.f32 	%f132, %f130, %f131, %f129;
	ld.global.f32 	%f133, [%rd48+12];
	add.s32 	%r100, %r98, %r58;
	mad.lo.s32 	%r101, %r100, %r58, %r23;
	mul.wide.s32 	%rd55, %r101, 4;
	add.s64 	%rd56, %rd1, %rd55;
	ld.global.f32 	%f134, [%rd56];
	fma.rn.f32 	%f135, %f133, %f134, %f132;
	ld.global.f32 	%f136, [%rd48+16];
	add.s32 	%r102, %r100, %r58;
	mad.lo.s32 	%r103, %r102, %r58, %r23;
	mul.wide.s32 	%rd57, %r103, 4;
	add.s64 	%rd58, %rd1, %rd57;
	ld.global.f32 	%f137, [%rd58];
	fma.rn.f32 	%f138, %f136, %f137, %f135;
	ld.global.f32 	%f139, [%rd48+20];
	add.s32 	%r104, %r102, %r58;
	mad.lo.s32 	%r105, %r104, %r58, %r23;
	mul.wide.s32 	%rd59, %r105, 4;
	add.s64 	%rd60, %rd1, %rd59;
	ld.global.f32 	%f140, [%rd60];
	fma.rn.f32 	%f141, %f139, %f140, %f138;
	ld.global.f32 	%f142, [%rd48+24];
	add.s32 	%r106, %r104, %r58;
	mad.lo.s32 	%r107, %r106, %r58, %r23;
	mul.wide.s32 	%rd61, %r107, 4;
	add.s64 	%rd62, %rd1, %rd61;
	ld.global.f32 	%f143, [%rd62];
	fma.rn.f32 	%f144, %f142, %f143, %f141;
	ld.global.f32 	%f145, [%rd48+28];
	add.s32 	%r108, %r106, %r58;
	mad.lo.s32 	%r109, %r108, %r58, %r23;
	mul.wide.s32 	%rd63, %r109, 4;
	add.s64 	%rd64, %rd1, %rd63;
	ld.global.f32 	%f146, [%rd64];
	fma.rn.f32 	%f335, %f145, %f146, %f144;
	add.s32 	%r179, %r179, 8;
	setp.ne.s32 	%p13, %r179, %r16;
	mov.u32 	%r181, %r16;
	@%p13 bra 	$L__BB0_7;
$L__BB0_8:
	setp.eq.s32 	%p14, %r14, 0;
	@%p14 bra 	$L__BB0_16;
	add.s32 	%r110, %r14, -1;
	setp.lt.u32 	%p15, %r110, 3;
	@%p15 bra 	$L__BB0_11;
	add.s32 	%r111, %r181, %r21;
	mul.wide.s32 	%rd65, %r111, 4;
	add.s64 	%rd66, %rd2, %rd65;
	ld.global.f32 	%f148, [%rd66];
	mad.lo.s32 	%r112, %r181, %r58, %r2;
	mad.lo.s32 	%r113, %r112, %r58, %r23;
	mul.wide.s32 	%rd67, %r113, 4;
	add.s64 	%rd68, %rd1, %rd67;
	ld.global.f32 	%f149, [%rd68];
	fma.rn.f32 	%f150, %f148, %f149, %f335;
	ld.global.f32 	%f151, [%rd66+4];
	add.s32 	%r114, %r112, %r58;
	mad.lo.s32 	%r115, %r114, %r58, %r23;
	mul.wide.s32 	%rd69, %r115, 4;
	add.s64 	%rd70, %rd1, %rd69;
	ld.global.f32 	%f152, [%rd70];
	fma.rn.f32 	%f153, %f151, %f152, %f150;
	ld.global.f32 	%f154, [%rd66+8];
	add.s32 	%r116, %r114, %r58;
	mad.lo.s32 	%r117, %r116, %r58, %r23;
	mul.wide.s32 	%rd71, %r117, 4;
	add.s64 	%rd72, %rd1, %rd71;
	ld.global.f32 	%f155, [%rd72];
	fma.rn.f32 	%f156, %f154, %f155, %f153;
	ld.global.f32 	%f157, [%rd66+12];
	add.s32 	%r118, %r116, %r58;
	mad.lo.s32 	%r119, %r118, %r58, %r23;
	mul.wide.s32 	%rd73, %r119, 4;
	add.s64 	%rd74, %rd1, %rd73;
	ld.global.f32 	%f158, [%rd74];
	fma.rn.f32 	%f335, %f157, %f158, %f156;
	add.s32 	%r181, %r181, 4;
$L__BB0_11:
	setp.eq.s32 	%p16, %r15, 0;
	@%p16 bra 	$L__BB0_16;
	setp.eq.s32 	%p17, %r15, 1;
	@%p17 bra 	$L__BB0_14;
	add.s32 	%r120, %r181, %r21;
	mul.wide.s32 	%rd75, %r120, 4;
	add.s64 	%rd76, %rd2, %rd75;
	ld.global.f32 	%f160, [%rd76];
	mad.lo.s32 	%r121, %r181, %r58, %r2;
	mad.lo.s32 	%r122, %r121, %r58, %r23;
	mul.wide.s32 	%rd77, %r122, 4;
	add.s64 	%rd78, %rd1, %rd77;
	ld.global.f32 	%f161, [%rd78];
	fma.rn.f32 	%f162, %f160, %f161, %f335;
	ld.global.f32 	%f163, [%rd76+4];
	add.s32 	%r123, %r121, %r58;
	mad.lo.s32 	%r124, %r123, %r58, %r23;
	mul.wide.s32 	%rd79, %r124, 4;
	add.s64 	%rd80, %rd1, %rd79;
	ld.global.f32 	%f164, [%rd80];
	fma.rn.f32 	%f335, %f163, %f164, %f162;
	add.s32 	%r181, %r181, 2;
$L__BB0_14:
	setp.eq.s32 	%p18, %r17, 0;
	@%p18 bra 	$L__BB0_16;
	add.s32 	%r125, %r181, %r21;
	mul.wide.s32 	%rd81, %r125, 4;
	add.s64 	%rd82, %rd2, %rd81;
	ld.global.f32 	%f165, [%rd82];
	mad.lo.s32 	%r126, %r181, %r58, %r2;
	mad.lo.s32 	%r127, %r126, %r58, %r23;
	mul.wide.s32 	%rd83, %r127, 4;
	add.s64 	%rd84, %rd1, %rd83;
	ld.global.f32 	%f166, [%rd84];
	fma.rn.f32 	%f335, %f165, %f166, %f335;
$L__BB0_16:
	add.s32 	%r128, %r23, %r9;
	mul.wide.s32 	%rd85, %r128, 4;
	add.s64 	%rd86, %rd4, %rd85;
	ld.global.f32 	%f167, [%rd86];
	add.s64 	%rd87, %rd3, %rd85;
	ld.global.f32 	%f168, [%rd87];
	fma.rn.f32 	%f169, %f14, %f168, %f167;
	add.f32 	%f170, %f335, %f169;
	mul.wide.s32 	%rd88, %r23, 4;
	add.s64 	%rd89, %rd6, %rd88;
	ld.f32 	%f171, [%rd89];
	mul.f32 	%f172, %f171, %f170;
	atom.add.f32 	%f173, [%rd7], %f172;
	add.s32 	%r178, %r178, 1;
	setp.eq.s32 	%p19, %r178, %r5;
	@%p19 bra 	$L__BB0_28;
	bra.uni 	$L__BB0_5;
$L__BB0_17:
	add.s32 	%r79, %r5, -1;
	setp.lt.u32 	%p4, %r79, 7;
	mov.b32 	%r187, 0;
	@%p4 bra 	$L__BB0_20;
	and.b32  	%r80, %r5, 268435448;
	neg.s32 	%r185, %r80;
	add.s32 	%r184, %r9, %r7;
	mov.u32 	%r183, %r7;
$L__BB0_19:
	.pragma "nounroll";
	and.b32  	%r187, %r5, 268435448;
	mul.wide.s32 	%rd27, %r184, 4;
	add.s64 	%rd28, %rd4, %rd27;
	add.s64 	%rd29, %rd3, %rd27;
	mul.wide.s32 	%rd30, %r183, 4;
	add.s64 	%rd31, %rd6, %rd30;
	ld.global.f32 	%f16, [%rd28];
	ld.global.f32 	%f17, [%rd29];
	fma.rn.f32 	%f18, %f14, %f17, %f16;
	add.f32 	%f19, %f18, 0f00000000;
	ld.f32 	%f20, [%rd31];
	mul.f32 	%f21, %f20, %f19;
	atom.add.f32 	%f22, [%rd7], %f21;
	ld.global.f32 	%f23, [%rd28+4];
	ld.global.f32 	%f24, [%rd29+4];
	fma.rn.f32 	%f25, %f14, %f24, %f23;
	add.f32 	%f26, %f25, 0f00000000;
	ld.f32 	%f27, [%rd31+4];
	mul.f32 	%f28, %f27, %f26;
	atom.add.f32 	%f29, [%rd7], %f28;
	ld.global.f32 	%f30, [%rd28+8];
	ld.global.f32 	%f31, [%rd29+8];
	fma.rn.f32 	%f32, %f14, %f31, %f30;
	add.f32 	%f33, %f32, 0f00000000;
	ld.f32 	%f34, [%rd31+8];
	mul.f32 	%f35, %f34, %f33;
	atom.add.f32 	%f36, [%rd7], %f35;
	ld.global.f32 	%f37, [%rd28+12];
	ld.global.f32 	%f38, [%rd29+12];
	fma.rn.f32 	%f39, %f14, %f38, %f37;
	add.f32 	%f40, %f39, 0f00000000;
	ld.f32 	%f41, [%rd31+12];
	mul.f32 	%f42, %f41, %f40;
	atom.add.f32 	%f43, [%rd7], %f42;
	ld.global.f32 	%f44, [%rd28+16];
	ld.global.f32 	%f45, [%rd29+16];
	fma.rn.f32 	%f46, %f14, %f45, %f44;
	add.f32 	%f47, %f46, 0f00000000;
	ld.f32 	%f48, [%rd31+16];
	mul.f32 	%f49, %f48, %f47;
	atom.add.f32 	%f50, [%rd7], %f49;
	ld.global.f32 	%f51, [%rd28+20];
	ld.global.f32 	%f52, [%rd29+20];
	fma.rn.f32 	%f53, %f14, %f52, %f51;
	add.f32 	%f54, %f53, 0f00000000;
	ld.f32 	%f55, [%rd31+20];
	mul.f32 	%f56, %f55, %f54;
	atom.add.f32 	%f57, [%rd7], %f56;
	ld.global.f32 	%f58, [%rd28+24];
	ld.global.f32 	%f59, [%rd29+24];
	fma.rn.f32 	%f60, %f14, %f59, %f58;
	add.f32 	%f61, %f60, 0f00000000;
	ld.f32 	%f62, [%rd31+24];
	mul.f32 	%f63, %f62, %f61;
	atom.add.f32 	%f64, [%rd7], %f63;
	ld.global.f32 	%f65, [%rd28+28];
	ld.global.f32 	%f66, [%rd29+28];
	fma.rn.f32 	%f67, %f14, %f66, %f65;
	add.f32 	%f68, %f67, 0f00000000;
	ld.f32 	%f69, [%rd31+28];
	mul.f32 	%f70, %f69, %f68;
	atom.add.f32 	%f71, [%rd7], %f70;
	add.s32 	%r185, %r185, 8;
	add.s32 	%r184, %r184, 8;
	add.s32 	%r183, %r183, 8;
	setp.ne.s32 	%p5, %r185, 0;
	@%p5 bra 	$L__BB0_19;
$L__BB0_20:
	setp.eq.s32 	%p6, %r10, 0;
	@%p6 bra 	$L__BB0_28;
	add.s32 	%r81, %r10, -1;
	setp.lt.u32 	%p7, %r81, 3;
	@%p7 bra 	$L__BB0_23;
	add.s32 	%r82, %r187, %r7;
	add.s32 	%r83, %r82, %r9;
	mul.wide.s32 	%rd32, %r83, 4;
	add.s64 	%rd33, %rd4, %rd32;
	ld.global.f32 	%f72, [%rd33];
	add.s64 	%rd34, %rd3, %rd32;
	ld.global.f32 	%f73, [%rd34];
	fma.rn.f32 	%f74, %f14, %f73, %f72;
	add.f32 	%f75, %f74, 0f00000000;
	mul.wide.s32 	%rd35, %r82, 4;
	add.s64 	%rd36, %rd6, %rd35;
	ld.f32 	%f76, [%rd36];
	mul.f32 	%f77, %f76, %f75;
	atom.add.f32 	%f78, [%rd7], %f77;
	ld.global.f32 	%f79, [%rd33+4];
	ld.global.f32 	%f80, [%rd34+4];
	fma.rn.f32 	%f81, %f14, %f80, %f79;
	add.f32 	%f82, %f81, 0f00000000;
	ld.f32 	%f83, [%rd36+4];
	mul.f32 	%f84, %f83, %f82;
	atom.add.f32 	%f85, [%rd7], %f84;
	ld.global.f32 	%f86, [%rd33+8];
	ld.global.f32 	%f87, [%rd34+8];
	fma.rn.f32 	%f88, %f14, %f87, %f86;
	add.f32 	%f89, %f88, 0f00000000;
	ld.f32 	%f90, [%rd36+8];
	mul.f32 	%f91, %f90, %f89;
	atom.add.f32 	%f92, [%rd7], %f91;
	ld.global.f32 	%f93, [%rd33+12];
	ld.global.f32 	%f94, [%rd34+12];
	fma.rn.f32 	%f95, %f14, %f94, %f93;
	add.f32 	%f96, %f95, 0f00000000;
	ld.f32 	%f97, [%rd36+12];
	mul.f32 	%f98, %f97, %f96;
	atom.add.f32 	%f99, [%rd7], %f98;
	add.s32 	%r187, %r187, 4;
$L__BB0_23:
	and.b32  	%r84, %r5, 3;
	setp.eq.s32 	%p8, %r84, 0;
	@%p8 bra 	$L__BB0_28;
	setp.eq.s32 	%p9, %r84, 1;
	@%p9 bra 	$L__BB0_26;
	add.s32 	%r85, %r187, %r7;
	add.s32 	%r86, %r85, %r9;
	mul.wide.s32 	%rd37, %r86, 4;
	add.s64 	%rd38, %rd4, %rd37;
	ld.global.f32 	%f100, [%rd38];
	add.s64 	%rd39, %rd3, %rd37;
	ld.global.f32 	%f101, [%rd39];
	fma.rn.f32 	%f102, %f14, %f101, %f100;
	add.f32 	%f103, %f102, 0f00000000;
	mul.wide.s32 	%rd40, %r85, 4;
	add.s64 	%rd41, %rd6, %rd40;
	ld.f32 	%f104, [%rd41];
	mul.f32 	%f105, %f104, %f103;
	atom.add.f32 	%f106, [%rd7], %f105;
	ld.global.f32 	%f107, [%rd38+4];
	ld.global.f32 	%f108, [%rd39+4];
	fma.rn.f32 	%f109, %f14, %f108, %f107;
	add.f32 	%f110, %f109, 0f00000000;
	ld.f32 	%f111, [%rd41+4];
	mul.f32 	%f112, %f111, %f110;
	atom.add.f32 	%f113, [%rd7], %f112;
	add.s32 	%r187, %r187, 2;
$L__BB0_26:
	and.b32  	%r87, %r5, 1;
	setp.eq.b32 	%p10, %r87, 1;
	not.pred 	%p11, %p10;
	@%p11 bra 	$L__BB0_28;
	add.s32 	%r88, %r187, %r7;
	add.s32 	%r89, %r88, %r9;
	mul.wide.s32 	%rd42, %r89, 4;
	add.s64 	%rd43, %rd4, %rd42;
	ld.global.f32 	%f114, [%rd43];
	add.s64 	%rd44, %rd3, %rd42;
	ld.global.f32 	%f115, [%rd44];
	fma.rn.f32 	%f116, %f14, %f115, %f114;
	add.f32 	%f117, %f116, 0f00000000;
	mul.wide.s32 	%rd45, %r88, 4;
	add.s64 	%rd46, %rd6, %rd45;
	ld.f32 	%f118, [%rd46];
	mul.f32 	%f119, %f118, %f117;
	atom.add.f32 	%f120, [%rd7], %f119;
$L__BB0_28:
	setp.ne.s32 	%p20, %r6, 0;
	barrier.cluster.arrive;
	barrier.cluster.wait;
	@%p20 bra 	$L__BB0_60;
	setp.lt.s32 	%p21, %r58, 1;
	shl.b32 	%r129, %r2, 2;
	mov.u32 	%r130, _ZZ28persistent_splitK_tbc_kernelPKfS0_S0_fS0_PfS0_S1_S1_iiiE10re_inp_buf;
	add.s32 	%r131, %r130, %r129;
	ld.shared.f32 	%f174, [%r131];
	max.f32 	%f175, %f174, 0f00000000;
	ld.shared.f32 	%f176, [%r3];
	mul.f32 	%f177, %f175, 0f3E19999A;
	fma.rn.f32 	%f178, %f176, 0f3F59999A, %f177;
	add.s32 	%r132, %r177, %r8;
	mad.lo.s32 	%r46, %r132, %r58, %r2;
	mul.wide.u32 	%rd90, %r46, 4;
	add.s64 	%rd91, %rd8, %rd90;
	st.global.f32 	[%rd91], %f178;
	st.shared.f32 	[%r3], %f178;
	bar.sync 	0;
	@%p21 bra 	$L__BB0_43;
	setp.lt.u32 	%p22, %r11, 15;
	mov.b32 	%r191, 0;
	@%p22 bra 	$L__BB0_33;
	mov.b32 	%r189, 0;
$L__BB0_32:
	.pragma "nounroll";
	shl.b32 	%r135, %r189, 2;
	mov.u32 	%r136, _ZZ28persistent_splitK_tbc_kernelPKfS0_S0_fS0_PfS0_S1_S1_iiiE5r_buf;
	add.s32 	%r137, %r136, %r135;
	ld.shared.f32 	%f179, [%r137];
	mad.lo.s32 	%r138, %r189, %r58, %r2;
	mul.wide.u32 	%rd92, %r138, 4;
	add.s64 	%rd93, %rd5, %rd92;
	ld.global.f32 	%f180, [%rd93];
	mul.f32 	%f181, %f179, %f180;
	atom.shared.add.f32 	%f182, [%r4], %f181;
	ld.shared.f32 	%f183, [%r137+4];
	add.s32 	%r139, %r138, %r58;
	mul.wide.u32 	%rd94, %r139, 4;
	add.s64 	%rd95, %rd5, %rd94;
	ld.global.f32 	%f184, [%rd95];
	mul.f32 	%f185, %f183, %f184;
	atom.shared.add.f32 	%f186, [%r4], %f185;
	ld.shared.f32 	%f187, [%r137+8];
	add.s32 	%r140, %r139, %r58;
	mul.wide.u32 	%rd96, %r140, 4;
	add.s64 	%rd97, %rd5, %rd96;
	ld.global.f32 	%f188, [%rd97];
	mul.f32 	%f189, %f187, %f188;
	atom.shared.add.f32 	%f190, [%r4], %f189;
	ld.shared.f32 	%f191, [%r137+12];
	add.s32 	%r141, %r140, %r58;
	mul.wide.u32 	%rd98, %r141, 4;
	add.s64 	%rd99, %rd5, %rd98;
	ld.global.f32 	%f192, [%rd99];
	mul.f32 	%f193, %f191, %f192;
	atom.shared.add.f32 	%f194, [%r4], %f193;
	ld.shared.f32 	%f195, [%r137+16];
	add.s32 	%r142, %r141, %r58;
	mul.wide.u32 	%rd100, %r142, 4;
	add.s64 	%rd101, %rd5, %rd100;
	ld.global.f32 	%f196, [%rd101];
	mul.f32 	%f197, %f195, %f196;
	atom.shared.add.f32 	%f198, [%r4], %f197;
	ld.shared.f32 	%f199, [%r137+20];
	add.s32 	%r143, %r142, %r58;
	mul.wide.u32 	%rd102, %r143, 4;
	add.s64 	%rd103, %rd5, %rd102;
	ld.global.f32 	%f200, [%rd103];
	mul.f32 	%f201, %f199, %f200;
	atom.shared.add.f32 	%f202, [%r4], %f201;
	ld.shared.f32 	%f203, [%r137+24];
	add.s32 	%r144, %r143, %r58;
	mul.wide.u32 	%rd104, %r144, 4;
	add.s64 	%rd105, %rd5, %rd104;
	ld.global.f32 	%f204, [%rd105];
	mul.f32 	%f205, %f203, %f204;
	atom.shared.add.f32 	%f206, [%r4], %f205;
	ld.shared.f32 	%f207, [%r137+28];
	add.s32 	%r145, %r144, %r58;
	mul.wide.u32 	%rd106, %r145, 4;
	add.s64 	%rd107, %rd5, %rd106;
	ld.global.f32 	%f208, [%rd107];
	mul.f32 	%f209, %f207, %f208;
	atom.shared.add.f32 	%f210, [%r4], %f209;
	ld.shared.f32 	%f211, [%r137+32];
	add.s32 	%r146, %r145, %r58;
	mul.wide.u32 	%rd108, %r146, 4;
	add.s64 	%rd109, %rd5, %rd108;
	ld.global.f32 	%f212, [%rd109];
	mul.f32 	%f213, %f211, %f212;
	atom.shared.add.f32 	%f214, [%r4], %f213;
	ld.shared.f32 	%f215, [%r137+36];
	add.s32 	%r147, %r146, %r58;
	mul.wide.u32 	%rd110, %r147, 4;
	add.s64 	%rd111, %rd5, %rd110;
	ld.global.f32 	%f216, [%rd111];
	mul.f32 	%f217, %f215, %f216;
	atom.shared.add.f32 	%f218, [%r4], %f217;
	ld.shared.f32 	%f219, [%r137+40];
	add.s32 	%r148, %r147, %r58;
	mul.wide.u32 	%rd112, %r148, 4;
	add.s64 	%rd113, %rd5, %rd112;
	ld.global.f32 	%f220, [%rd113];
	mul.f32 	%f221, %f219, %f220;
	atom.shared.add.f32 	%f222, [%r4], %f221;
	ld.shared.f32 	%f223, [%r137+44];
	add.s32 	%r149, %r148, %r58;
	mul.wide.u32 	%rd114, %r149, 4;
	add.s64 	%rd115, %rd5, %rd114;
	ld.global.f32 	%f224, [%rd115];
	mul.f32 	%f225, %f223, %f224;
	atom.shared.add.f32 	%f226, [%r4], %f225;
	ld.shared.f32 	%f227, [%r137+48];
	add.s32 	%r150, %r149, %r58;
	mul.wide.u32 	%rd116, %r150, 4;
	add.s64 	%rd117, %rd5, %rd116;
	ld.global.f32 	%f228, [%rd117];
	mul.f32 	%f229, %f227, %f228;
	atom.shared.add.f32 	%f230, [%r4], %f229;
	ld.shared.f32 	%f231, [%r137+52];
	add.s32 	%r151, %r150, %r58;
	mul.wide.u32 	%rd118, %r151, 4;
	add.s64 	%rd119, %rd5, %rd118;
	ld.global.f32 	%f232, [%rd119];
	mul.f32 	%f233, %f231, %f232;
	atom.shared.add.f32 	%f234, [%r4], %f233;
	ld.shared.f32 	%f235, [%r137+56];
	add.s32 	%r152, %r151, %r58;
	mul.wide.u32 	%rd120, %r152, 4;
	add.s64 	%rd121, %rd5, %rd120;
	ld.global.f32 	%f236, [%rd121];
	mul.f32 	%f237, %f235, %f236;
	atom.shared.add.f32 	%f238, [%r4], %f237;
	ld.shared.f32 	%f239, [%r137+60];
	add.s32 	%r153, %r152, %r58;
	mul.wide.u32 	%rd122, %r153, 4;
	add.s64 	%rd123, %rd5, %rd122;
	ld.global.f32 	%f240, [%rd123];
	mul.f32 	%f241, %f239, %f240;
	atom.shared.add.f32 	%f242, [%r4], %f241;
	add.s32 	%r189, %r189, 16;
	setp.ne.s32 	%p23, %r189, %r18;
	mov.u32 	%r191, %r18;
	@%p23 bra 	$L__BB0_32;
$L__BB0_33:
	setp.eq.s32 	%p24, %r12, 0;
	@%p24 bra 	$L__BB0_43;
	add.s32 	%r154, %r12, -1;
	setp.lt.u32 	%p25, %r154, 7;
	@%p25 bra 	$L__BB0_36;
	shl.b32 	%r155, %r191, 2;
	mov.u32 	%r156, _ZZ28persistent_splitK_tbc_kernelPKfS0_S0_fS0_PfS0_S1_S1_iiiE5r_buf;
	add.s32 	%r157, %r156, %r155;
	ld.shared.f32 	%f243, [%r157];
	mad.lo.s32 	%r158, %r191, %r58, %r2;
	mul.wide.u32 	%rd124, %r158, 4;
	add.s64 	%rd125, %rd5, %rd124;
	ld.global.f32 	%f244, [%rd125];
	mul.f32 	%f245, %f243, %f244;
	atom.shared.add.f32 	%f246, [%r4], %f245;
	ld.shared.f32 	%f247, [%r157+4];
	add.s32 	%r159, %r158, %r58;
	mul.wide.u32 	%rd126, %r159, 4;
	add.s64 	%rd127, %rd5, %rd126;
	ld.global.f32 	%f248, [%rd127];
	mul.f32 	%f249, %f247, %f248;
	atom.shared.add.f32 	%f250, [%r4], %f249;
	ld.shared.f32 	%f251, [%r157+8];
	add.s32 	%r160, %r159, %r58;
	mul.wide.u32 	%rd128, %r160, 4;
	add.s64 	%rd129, %rd5, %rd128;
	ld.global.f32 	%f252, [%rd129];
	mul.f32 	%f253, %f251, %f252;
	atom.shared.add.f32 	%f254, [%r4], %f253;
	ld.shared.f32 	%f255, [%r157+12];
	add.s32 	%r161, %r160, %r58;
	mul.wide.u32 	%rd130, %r161, 4;
	add.s64 	%rd131, %rd5, %rd130;
	ld.global.f32 	%f256, [%rd131];
	mul.f32 	%f257, %f255, %f256;
	atom.shared.add.f32 	%f258, [%r4], %f257;
	ld.shared.f32 	%f259, [%r157+16];
	add.s32 	%r162, %r161, %r58;
	mul.wide.u32 	%rd132, %r162, 4;
	add.s64 	%rd133, %rd5, %rd132;
	ld.global.f32 	%f260, [%rd133];
	mul.f32 	%f261, %f259, %f260;
	atom.shared.add.f32 	%f262, [%r4], %f261;
	ld.shared.f32 	%f263, [%r157+20];
	add.s32 	%r163, %r162, %r58;
	mul.wide.u32 	%rd134, %r163, 4;
	add.s64 	%rd135, %rd5, %rd134;
	ld.global.f32 	%f264, [%rd135];
	mul.f32 	%f265, %f263, %f264;
	atom.shared.add.f32 	%f266, [%r4], %f265;
	ld.shared.f32 	%f267, [%r157+24];
	add.s32 	%r164, %r163, %r58;
	mul.wide.u32 	%rd136, %r164, 4;
	add.s64 	%rd137, %rd5, %rd136;
	ld.global.f32 	%f268, [%rd137];
	mul.f32 	%f269, %f267, %f268;
	atom.shared.add.f32 	%f270, [%r4], %f269;
	ld.shared.f32 	%f271, [%r157+28];
	add.s32 	%r165, %r164, %r58;
	mul.wide.u32 	%rd138, %r165, 4;
	add.s64 	%rd139, %rd5, %rd138;
	ld.global.f32 	%f272, [%rd139];
	mul.f32 	%f273, %f271, %f272;
	atom.shared.add.f32 	%f274, [%r4], %f273;
	add.s32 	%r191, %r191, 8;
$L__BB0_36:
	setp.eq.s32 	%p26, %r13, 0;
	@%p26 bra 	$L__BB0_43;
	add.s32 	%r166, %r13, -1;
	setp.lt.u32 	%p27, %r166, 3;
	@%p27 bra 	$L__BB0_39;
	shl.b32 	%r167, %r191, 2;
	mov.u32 	%r168, _ZZ28persistent_splitK_tbc_kernelPKfS0_S0_fS0_PfS0_S1_S1_iiiE5r_buf;
	add.s32 	%r169, %r168, %r167;
	ld.shared.f32 	%f275, [%r169];
	mad.lo.s32 	%r170, %r191, %r58, %r2;
	mul.wide.u32 	%rd140, %r170, 4;
	add.s64 	%rd141, %rd5, %rd140;
	ld.global.f32 	%f276, [%rd141];
	mul.f32 	%f277, %f275, %f276;
	atom.shared.add.f32 	%f278, [%r4], %f277;
	ld.shared.f32 	%f279, [%r169+4];
	add.s32 	%r171, %r170, %r58;
	mul.wide.u32 	%rd142, %r171, 4;
	add.s64 	%rd143, %rd5, %rd142;
	ld.global.f32 	%f280, [%rd143];
	mul.f32 	%f281, %f279, %f280;
	atom.shared.add.f32 	%f282, [%r4], %f281;
	ld.shared.f32 	%f283, [%r169+8];
	add.s32 	%r172, %r171, %r58;
	mul.wide.u32 	%rd144, %r172, 4;
	add.s64 	%rd145, %rd5, %rd144;
	ld.global.f32 	%f284, [%rd145];
	mul.f32 	%f285, %f283, %f284;
	atom.shared.add.f32 	%f286, [%r4], %f285;
	ld.shared.f32 	%f287, [%r169+12];
	add.s32 	%r173, %r172, %r58;
	mul.wide.u32 	%rd146, %r173, 4;
	add.s64 	%rd147, %rd5, %rd146;
	ld.global.f32 	%f288, [%rd147];
	mul.f32 	%f289, %f287, %f288;
	atom.shared.add.f32 	%f290, [%r4], %f289;
	add.s32 	%r191, %r191, 4;
$L__BB0_39:
	setp.eq.s32 	%p28, %r19, 0;
	@%p28 bra 	$L__BB0_43;
	setp.eq.s32 	%p29, %r19, 1;
	shl.b32 	%r174, %r191, 2;
	mov.u32 	%r175, _ZZ28persistent_splitK_tbc_kernelPKfS0_S0_fS0_PfS0_S1_S1_iiiE5r_buf;
	add.s32 	%r54, %r175, %r174;
	ld.shared.f32 	%f291, [%r54];
	mad.lo.s32 	%r55, %r191, %r58, %r2;
	mul.wide.u32 	%rd148, %r55, 4;
	add.s64 	%rd149, %rd5, %rd148;
	ld.global.f32 	%f292, [%rd149];
	mul.f32 	%f293, %f291, %f292;
	atom.shared.add.f32 	%f294, [%r4], %f293;
	@%p29 bra 	$L__BB0_43;
	setp.eq.s32 	%p30, %r19, 2;
	ld.shared.f32 	%f295, [%r54+4];
	add.s32 	%r56, %r55, %r58;
	mul.wide.u32 	%rd150, %r56, 4;
	add.s64 	%rd151, %rd5, %rd150;
	ld.global.f32 	%f296, [%rd151];
	mul.f32 	%f297, %f295, %f296;
	atom.shared.add.f32 	%f298, [%r4], %f297;
	@%p30 bra 	$L__BB0_43;
	ld.shared.f32 	%f299, [%r54+8];
	add.s32 	%r176, %r56, %r58;
	mul.wide.u32 	%rd152, %r176, 4;
	add.s64 	%rd153, %rd5, %rd152;
	ld.global.f32 	%f300, [%rd153];
	mul.f32 	%f301, %f299, %f300;
	atom.shared.add.f32 	%f302, [%r4], %f301;
$L__BB0_43:
	setp.gt.u32 	%p31, %r2, 127;
	bar.sync 	0;
	ld.shared.f32 	%f13, [%r4];
	@%p31 bra 	$L__BB0_45;
	ld.shared.f32 	%f303, [%r4+512];
	max.f32 	%f304, %f13, %f303;
	st.shared.f32 	[%r4], %f304;
$L__BB0_45:
	setp.gt.u32 	%p32, %r2, 63;
	bar.sync 	0;
	@%p32 bra 	$L__BB0_47;
	ld.shared.f32 	%f305, [%r4];
	ld.shared.f32 	%f306, [%r4+256];
	max.f32 	%f307, %f305, %f306;
	st.shared.f32 	[%r4], %f307;
$L__BB0_47:
	setp.gt.u32 	%p33, %r2, 31;
	bar.sync 	0;
	@%p33 bra 	$L__BB0_49;
	ld.shared.f32 	%f308, [%r4];
	ld.shared.f32 	%f309, [%r4+128];
	max.f32 	%f310, %f308, %f309;
	st.shared.f32 	[%r4], %f310;
$L__BB0_49:
	setp.gt.u32 	%p34, %r2, 15;
	bar.sync 	0;
	@%p34 bra 	$L__BB0_51;
	ld.shared.f32 	%f311, [%r4];
	ld.shared.f32 	%f312, [%r4+64];
	max.f32 	%f313, %f311, %f312;
	st.shared.f32 	[%r4], %f313;
$L__BB0_51:
	setp.gt.u32 	%p35, %r2, 7;
	bar.sync 	0;
	@%p35 bra 	$L__BB0_53;
	ld.shared.f32 	%f314, [%r4];
	ld.shared.f32 	%f315, [%r4+32];
	max.f32 	%f316, %f314, %f315;
	st.shared.f32 	[%r4], %f316;
$L__BB0_53:
	setp.gt.u32 	%p36, %r2, 3;
	bar.sync 	0;
	@%p36 bra 	$L__BB0_55;
	ld.shared.f32 	%f317, [%r4];
	ld.shared.f32 	%f318, [%r4+16];
	max.f32 	%f319, %f317, %f318;
	st.shared.f32 	[%r4], %f319;
$L__BB0_55:
	setp.gt.u32 	%p37, %r2, 1;
	bar.sync 	0;
	@%p37 bra 	$L__BB0_57;
	ld.shared.f32 	%f320, [%r4];
	ld.shared.f32 	%f321, [%r4+8];
	max.f32 	%f322, %f320, %f321;
	st.shared.f32 	[%r4], %f322;
$L__BB0_57:
	setp.ne.s32 	%p38, %r2, 0;
	bar.sync 	0;
	@%p38 bra 	$L__BB0_59;
	ld.shared.f32 	%f323, [%r4];
	ld.shared.f32 	%f324, [_ZZ28persistent_splitK_tbc_kernelPKfS0_S0_fS0_PfS0_S1_S1_iiiE8r_d7_buf+4];
	max.f32 	%f325, %f323, %f324;
	st.shared.f32 	[%r4], %f325;
$L__BB0_59:
	bar.sync 	0;
	ld.shared.f32 	%f326, [_ZZ28persistent_splitK_tbc_kernelPKfS0_S0_fS0_PfS0_S1_S1_iiiE8r_d7_buf];
	div.rn.f32 	%f327, %f13, %f326;
	mul.wide.u32 	%rd154, %r46, 4;
	add.s64 	%rd155, %rd9, %rd154;
	st.global.f32 	[%rd155], %f327;
$L__BB0_60:
	add.s32 	%r177, %r177, 1;
	setp.ne.s32 	%p39, %r177, %r60;
	@%p39 bra 	$L__BB0_2;
$L__BB0_61:
	ret;

}


// ===== COMPILED SASS (sm_100) =====

	.target	sm_100

	.elftype	@"ET_EXEC"


//--------------------- .note.nv.tkinfo           --------------------------
	.section	.note.nv.tkinfo,"",@"SHT_NOTE"
	.sectionflags	@"SHF_NOTE_NV_TKINFO"
	.tkinfo
        /*0018*/ 	.word	0x00000002
        /*0030*/ 	.string	""
        /*0030*/ 	.string	"ptxas"
        /*0030*/ 	.string	"Cuda compilation tools, release 13.0, V13.0.88"
        /*0030*/ 	.string	"Build cuda_13.0.r13.0/compiler.36424714_0"
        /*0030*/ 	.string	"-arch sm_100 -m 64 "



//--------------------- .note.nv.cuinfo           --------------------------
	.section	.note.nv.cuinfo,"",@"SHT_NOTE"
	.sectionflags	@"SHF_NOTE_NV_CUINFO"
        /*0018*/ 	.short	0x0002
        /*001a*/ 	.short	0x0064
        /*001c*/ 	.short	0x0082
	.zero		2


//--------------------- .nv.info                  --------------------------
	.section	.nv.info,"",@"SHT_CUDA_INFO"
	.align	4


	//----- nvinfo : EIATTR_REGCOUNT
	.align		4
        /*0000*/ 	.byte	0x04, 0x2f
        /*0002*/ 	.short	(.L_1 - .L_0)
	.align		4
.L_0:
        /*0004*/ 	.word	index@(_Z28persistent_splitK_tbc_kernelPKfS0_S0_fS0_PfS0_S1_S1_iii)
        /*0008*/ 	.word	0x00000020


	//----- nvinfo : EIATTR_FRAME_SIZE
	.align		4
.L_1:
        /*000c*/ 	.byte	0x04, 0x11
        /*000e*/ 	.short	(.L_3 - .L_2)
	.align		4
.L_2:
        /*0010*/ 	.word	index@($__internal_0_$__cuda_sm3x_div_rn_noftz_f32_slowpath)
        /*0014*/ 	.word	0x00000000


	//----- nvinfo : EIATTR_FRAME_SIZE
	.align		4
.L_3:
        /*0018*/ 	.byte	0x04, 0x11
        /*001a*/ 	.short	(.L_5 - .L_4)
	.align		4
.L_4:
        /*001c*/ 	.word	index@(_Z28persistent_splitK_tbc_kernelPKfS0_S0_fS0_PfS0_S1_S1_iii)
        /*0020*/ 	.word	0x00000000


	//----- nvinfo : EIATTR_MIN_STACK_SIZE
	.align		4
.L_5:
        /*0024*/ 	.byte	0x04, 0x12
        /*0026*/ 	.short	(.L_7 - .L_6)
	.align		4
.L_6:
        /*0028*/ 	.word	index@(_Z28persistent_splitK_tbc_kernelPKfS0_S0_fS0_PfS0_S1_S1_iii)
        /*002c*/ 	.word	0x00000000
.L_7:


//--------------------- .nv.compat                --------------------------
	.section	.nv.compat,"",@"SHT_CUDA_COMPAT_INFO"
	.align	4
        /*0000*/ 	.byte	0x02, 0x09, 0x00, 0x00, 0x02, 0x02, 0x01, 0x00, 0x02, 0x05, 0x05, 0x00, 0x03, 0x07, 0x01, 0x01
        /*0010*/ 	.byte	0x02, 0x03, 0x00, 0x00, 0x02, 0x06, 0x01, 0x00, 0x04, 0x0b, 0x08, 0x00, 0x01, 0x00, 0x00, 0x00
        /*0020*/ 	.byte	0x00, 0x00, 0x00, 0x00


//--------------------- .nv.info._Z28persistent_splitK_tbc_kernelPKfS0_S0_fS0_PfS0_S1_S1_iii --------------------------
	.section	.nv.info._Z28persistent_splitK_tbc_kernelPKfS0_S0_fS0_PfS0_S1_S1_iii,"",@"SHT_CUDA_INFO"
	.sectionflags	@""
	.align	4


	//----- nvinfo : EIATTR_CUDA_API_VERSION
	.align		4
        /*0000*/ 	.byte	0x04, 0x37
        /*0002*/ 	.short	(.L_9 - .L_8)
.L_8:
        /*0004*/ 	.word	0x00000082


	//----- nvinfo : EIATTR_KPARAM_INFO
	.align		4
.L_9:
        /*0008*/ 	.byte	0x04, 0x17
        /*000a*/ 	.short	(.L_11 - .L_10)
.L_10:
        /*000c*/ 	.word	0x00000000
        /*0010*/ 	.short	0x000b
        /*0012*/ 	.short	0x0050
        /*0014*/ 	.byte	0x00, 0xf0, 0x11, 0x00


	//----- nvinfo : EIATTR_KPARAM_INFO
	.align		4
.L_11:
        /*0018*/ 	.byte	0x04, 0x17
        /*001a*/ 	.short	(.L_13 - .L_12)
.L_12:
        /*001c*/ 	.word	0x00000000
        /*0020*/ 	.short	0x000a
        /*0022*/ 	.short	0x004c
        /*0024*/ 	.byte	0x00, 0xf0, 0x11, 0x00


	//----- nvinfo : EIATTR_KPARAM_INFO
	.align		4
.L_13:
        /*0028*/ 	.byte	0x04, 0x17
        /*002a*/ 	.short	(.L_15 - .L_14)
.L_14:
        /*002c*/ 	.word	0x00000000
        /*0030*/ 	.short	0x0009
        /*0032*/ 	.short	0x0048
        /*0034*/ 	.byte	0x00, 0xf0, 0x11, 0x00


	//----- nvinfo : EIATTR_KPARAM_INFO
	.align		4
.L_15:
        /*0038*/ 	.byte	0x04, 0x17
        /*003a*/ 	.short	(.L_17 - .L_16)
.L_16:
        /*003c*/ 	.word	0x00000000
        /*0040*/ 	.short	0x0008
        /*0042*/ 	.short	0x0040
        /*0044*/ 	.byte	0x00, 0xf5, 0x21, 0x00


	//----- nvinfo : EIATTR_KPARAM_INFO
	.align		4
.L_17:
        /*0048*/ 	.byte	0x04, 0x17
        /*004a*/ 	.short	(.L_19 - .L_18)
.L_18:
        /*004c*/ 	.word	0x00000000
        /*0050*/ 	.short	0x0007
        /*0052*/ 	.short	0x0038
        /*0054*/ 	.byte	0x00, 0xf5, 0x21, 0x00


	//----- nvinfo : EIATTR_KPARAM_INFO
	.align		4
.L_19:
        /*0058*/ 	.byte	0x04, 0x17
        /*005a*/ 	.short	(.L_21 - .L_20)
.L_20:
        /*005c*/ 	.word	0x00000000
        /*0060*/ 	.short	0x0006
        /*0062*/ 	.short	0x0030
        /*0064*/ 	.byte	0x00, 0xf5, 0x21, 0x00


	//----- nvinfo : EIATTR_KPARAM_INFO
	.align		4
.L_21:
        /*0068*/ 	.byte	0x04, 0x17
        /*006a*/ 	.short	(.L_23 - .L_22)
.L_22:
        /*006c*/ 	.word	0x00000000
        /*0070*/ 	.short	0x0005
        /*0072*/ 	.short	0x0028
        /*0074*/ 	.byte	0x00, 0xf5, 0x21, 0x00


	//----- nvinfo : EIATTR_KPARAM_INFO
	.align		4
.L_23:
        /*0078*/ 	.byte	0x04, 0x17
        /*007a*/ 	.short	(.L_25 - .L_24)
.L_24:
        /*007c*/ 	.word	0x00000000
        /*0080*/ 	.short	0x0004
        /*0082*/ 	.short	0x0020
        /*0084*/ 	.byte	0x00, 0xf5, 0x21, 0x00


	//----- nvinfo : EIATTR_KPARAM_INFO
	.align		4
.L_25:
        /*0088*/ 	.byte	0x04, 0x17
        /*008a*/ 	.short	(.L_27 - .L_26)
.L_26:
        /*008c*/ 	.word	0x00000000
        /*0090*/ 	.short	0x0003
        /*0092*/ 	.short	0x0018
        /*0094*/ 	.byte	0x00, 0xf0, 0x11, 0x00


	//----- nvinfo : EIATTR_KPARAM_INFO
	.align		4
.L_27:
        /*0098*/ 	.byte	0x04, 0x17
        /*009a*/ 	.short	(.L_29 - .L_28)
.L_28:
        /*009c*/ 	.word	0x00000000
        /*00a0*/ 	.short	0x0002
        /*00a2*/ 	.short	0x0010
        /*00a4*/ 	.byte	0x00, 0xf5, 0x21, 0x00


	//----- nvinfo : EIATTR_KPARAM_INFO
	.align		4
.L_29:
        /*00a8*/ 	.byte	0x04, 0x17
        /*00aa*/ 	.short	(.L_31 - .L_30)
.L_30:
        /*00ac*/ 	.word	0x00000000
        /*00b0*/ 	.short	0x0001
        /*00b2*/ 	.short	0x0008
        /*00b4*/ 	.byte	0x00, 0xf5, 0x21, 0x00


	//----- nvinfo : EIATTR_KPARAM_INFO
	.align		4
.L_31:
        /*00b8*/ 	.byte	0x04, 0x17
        /*00ba*/ 	.short	(.L_33 - .L_32)
.L_32:
        /*00bc*/ 	.word	0x00000000
        /*00c0*/ 	.short	0x0000
        /*00c2*/ 	.short	0x0000
        /*00c4*/ 	.byte	0x00, 0xf5, 0x21, 0x00


	//----- nvinfo : EIATTR_EXPLICIT_CLUSTER
	.align		4
.L_33:
        /*00c8*/ 	.byte	0x01, 0x3e
	.zero		2


	//----- nvinfo : EIATTR_CTA_PER_CLUSTER
	.align		4
        /*00cc*/ 	.byte	0x04, 0x3d
        /*00ce*/ 	.short	(.L_35 - .L_34)
.L_34:
        /*00d0*/ 	.word	0x00000008
        /*00d4*/ 	.word	0x00000001
        /*00d8*/ 	.word	0x00000001


	//----- nvinfo : EIATTR_SPARSE_MMA_MASK
	.align		4
.L_35:
        /*00dc*/ 	.byte	0x03, 0x50
        /*00de*/ 	.short	0x0000


	//----- nvinfo : EIATTR_MAXREG_COUNT
	.align		4
        /*00e0*/ 	.byte	0x03, 0x1b
        /*00e2*/ 	.short	0x00ff


	//----- nvinfo : EIATTR_NUM_BARRIERS
	.align		4
        /*00e4*/ 	.byte	0x02, 0x4c
        /*00e6*/ 	.byte	0x01
	.zero		1


	//----- nvinfo : EIATTR_MERCURY_ISA_VERSION
	.align		4
        /*00e8*/ 	.byte	0x03, 0x5f
        /*00ea*/ 	.short	0x0101


	//----- nvinfo : EIATTR_VRC_CTA_INIT_COUNT
	.align		4
        /*00ec*/ 	.byte	0x02, 0x4a
	.zero		1
	.zero		1


	//----- nvinfo : EIATTR_EXIT_INSTR_OFFSETS
	.align		4
        /*00f0*/ 	.byte	0x04, 0x1c
        /*00f2*/ 	.short	(.L_37 - .L_36)


	//   ....[0]....
.L_36:
        /*00f4*/ 	.word	0x00000110


	//   ....[1]....
        /*00f8*/ 	.word	0x00004ee0


	//----- nvinfo : EIATTR_CRS_STACK_SIZE
	.align		4
.L_37:
        /*00fc*/ 	.byte	0x04, 0x1e
        /*00fe*/ 	.short	(.L_39 - .L_38)
.L_38:
        /*0100*/ 	.word	0x00000000


	//----- nvinfo : EIATTR_CBANK_PARAM_SIZE
	.align		4
.L_39:
        /*0104*/ 	.byte	0x03, 0x19
        /*0106*/ 	.short	0x0054


	//----- nvinfo : EIATTR_PARAM_CBANK
	.align		4
        /*0108*/ 	.byte	0x04, 0x0a
        /*010a*/ 	.short	(.L_41 - .L_40)
	.align		4
.L_40:
        /*010c*/ 	.word	index@(.nv.constant0._Z28persistent_splitK_tbc_kernelPKfS0_S0_fS0_PfS0_S1_S1_iii)
        /*0110*/ 	.short	0x0380
        /*0112*/ 	.short	0x0054


	//----- nvinfo : EIATTR_SW_WAR
	.align		4
.L_41:
        /*0114*/ 	.byte	0x04, 0x36
        /*0116*/ 	.short	(.L_43 - .L_42)
.L_42:
        /*0118*/ 	.word	0x00000008
.L_43:


//--------------------- .nv.callgraph             --------------------------
	.section	.nv.callgraph,"",@"SHT_CUDA_CALLGRAPH"
	.align	4
	.sectionentsize	8
	.align		4
        /*0000*/ 	.word	0x00000000
	.align		4
        /*0004*/ 	.word	0xffffffff
	.align		4
        /*0008*/ 	.word	0x00000000
	.align		4
        /*000c*/ 	.word	0xfffffffe
	.align		4
        /*0010*/ 	.word	0x00000000
	.align		4
        /*0014*/ 	.word	0xfffffffd
	.align		4
        /*0018*/ 	.word	0x00000000
	.align		4
        /*001c*/ 	.word	0xfffffffc


//--------------------- .text._Z28persistent_splitK_tbc_kernelPKfS0_S0_fS0_PfS0_S1_S1_iii --------------------------
	.section	.text._Z28persistent_splitK_tbc_kernelPKfS0_S0_fS0_PfS0_S1_S1_iii,"ax",@progbits
	.align	128
        .global         _Z28persistent_splitK_tbc_kernelPKfS0_S0_fS0_PfS0_S1_S1_iii
        .type           _Z28persistent_splitK_tbc_kernelPKfS0_S0_fS0_PfS0_S1_S1_iii,@function
        .size           _Z28persistent_splitK_tbc_kernelPKfS0_S0_fS0_PfS0_S1_S1_iii,(.L_x_194 - _Z28persistent_splitK_tbc_kernelPKfS0_S0_fS0_PfS0_S1_S1_iii)
        .other          _Z28persistent_splitK_tbc_kernelPKfS0_S0_fS0_PfS0_S1_S1_iii,@"STO_CUDA_ENTRY STV_DEFAULT"
_Z28persistent_splitK_tbc_kernelPKfS0_S0_fS0_PfS0_S1_S1_iii:
.text._Z28persistent_splitK_tbc_kernelPKfS0_S0_fS0_PfS0_S1_S1_iii:
[----:B------:R-:W-:Y:S01]  /*0000*/  LDC R1, c[0x0][0x37c] ;  /* 0x0000df00ff017b82 */ /* 0x000fe20000000800 */
[----:B------:R-:W0:Y:S07]  /*0010*/  S2R R0, SR_TID.X ;  /* 0x0000000000007919 */ /* 0x000e2e0000002100 */
[----:B------:R-:W1:Y:S01]  /*0020*/  S2UR UR4, SR_CTAID.X ;  /* 0x00000000000479c3 */ /* 0x000e620000002500 */
[----:B------:R-:W2:Y:S07]  /*0030*/  LDCU.64 UR10, c[0x0][0x358] ;  /* 0x00006b00ff0a77ac */ /* 0x000eae0008000a00 */
[----:B------:R-:W0:Y:S08]  /*0040*/  LDC R11, c[0x0][0x3c8] ;  /* 0x0000f200ff0b7b82 */ /* 0x000e300000000800 */
[----:B------:R-:W3:Y:S01]  /*0050*/  LDC.64 R2, c[0x0][0x3a8] ;  /* 0x0000ea00ff027b82 */ /* 0x000ee20000000a00 */
[----:B-1----:R-:W-:-:S06]  /*0060*/  USHF.R.U32.HI UR4, URZ, 0x3, UR4 ;  /* 0x00000003ff047899 */ /* 0x002fcc0008011604 */
[----:B0-----:R-:W-:-:S04]  /*0070*/  IMAD R5, R11, UR4, R0 ;  /* 0x000000040b057c24 */ /* 0x001fc8000f8e0200 */
[----:B---3--:R-:W-:Y:S01]  /*0080*/  IMAD.WIDE.U32 R2, R5, 0x4, R2 ;  /* 0x0000000405027825 */ /* 0x008fe200078e0002 */
[----:B------:R-:W0:Y:S01]  /*0090*/  S2R R7, SR_CgaCtaId ;  /* 0x0000000000077919 */ /* 0x000e220000008800 */
[----:B------:R-:W1:Y:S04]  /*00a0*/  LDC R5, c[0x0][0x3d0] ;  /* 0x0000f400ff057b82 */ /* 0x000e680000000800 */
[----:B--2---:R-:W2:Y:S01]  /*00b0*/  LDG.E R2, desc[UR10][R2.64] ;  /* 0x0000000a02027981 */ /* 0x004ea2000c1e1900 */
[----:B------:R-:W-:Y:S02]  /*00c0*/  MOV R4, 0x400 ;  /* 0x0000040000047802 */ /* 0x000fe40000000f00 */
[----:B-1----:R-:W-:Y:S02]  /*00d0*/  ISETP.GE.AND P0, PT, R5, 0x1, PT ;  /* 0x000000010500780c */ /* 0x002fe40003f06270 */
[----:B0-----:R-:W-:-:S04]  /*00e0*/  LEA R19, R7, R4, 0x18 ;  /* 0x0000000407137211 */ /* 0x001fc800078ec0ff */
[----:B------:R-:W-:-:S05]  /*00f0*/  LEA R5, R0, R19, 0x2 ;  /* 0x0000001300057211 */ /* 0x000fca00078e10ff */
[----:B--2---:R0:W-:Y:S02]  /*0100*/  STS [R5], R2 ;  /* 0x0000000205007388 */ /* 0x0041e40000000800 */
[----:B------:R-:W-:Y:S05]  /*0110*/  @!P0 EXIT ;  /* 0x000000000000894d */ /* 0x000fea0003800000 */
[----:B0-----:R-:W0:Y:S01]  /*0120*/  S2R R5, SR_SWINHI ;  /* 0x0000000000057919 */ /* 0x001e220000002f00 */
[----:B------:R-:W1:Y:S01]  /*0130*/  LDC R8, c[0x0][0x3cc] ;  /* 0x0000f300ff087b82 */ /* 0x000e620000000800 */
[C---:B------:R-:W-:Y:S02]  /*0140*/  IADD3 R3, PT, PT, R4.reuse, 0x400, RZ ;  /* 0x0000040004037810 */ /* 0x040fe40007ffe0ff */
[----:B------:R-:W-:Y:S02]  /*0150*/  IADD3 R2, PT, PT, R4, 0x800, RZ ;  /* 0x0000080004027810 */ /* 0x000fe40007ffe0ff */
[C---:B------:R-:W-:Y:S02]  /*0160*/  LEA R14, R7.reuse, R3, 0x18 ;  /* 0x00000003070e7211 */ /* 0x040fe400078ec0ff */
[----:B------:R-:W-:Y:S02]  /*0170*/  SHF.R.S32.HI R4, RZ, 0x1f, R11 ;  /* 0x0000001fff047819 */ /* 0x000fe4000001140b */
[----:B------:R-:W-:-:S02]  /*0180*/  LEA R9, R7, R2, 0x18 ;  /* 0x0000000207097211 */ /* 0x000fc400078ec0ff */
[----:B------:R-:W-:Y:S01]  /*0190*/  LEA.HI R10, R4, R11, RZ, 0x3 ;  /* 0x0000000b040a7211 */ /* 0x000fe200078f18ff */
[----:B------:R-:W-:Y:S01]  /*01a0*/  HFMA2 R4, -RZ, RZ, 0, 0 ;  /* 0x00000000ff047431 */ /* 0x000fe200000001ff */
[----:B------:R-:W-:Y:S02]  /*01b0*/  SHF.L.U32 R3, R7, 0x3, RZ ;  /* 0x0000000307037819 */ /* 0x000fe400000006ff */
[----:B------:R-:W-:Y:S02]  /*01c0*/  LOP3.LUT R2, R11, 0x7ffffff0, RZ, 0xc0, !PT ;  /* 0x7ffffff00b027812 */ /* 0x000fe400078ec0ff */
[C---:B-1----:R-:W-:Y:S02]  /*01d0*/  LOP3.LUT R6, R8.reuse, 0x3, RZ, 0xc0, !PT ;  /* 0x0000000308067812 */ /* 0x042fe400078ec0ff */
[----:B------:R-:W-:Y:S02]  /*01e0*/  LOP3.LUT R7, R8, 0x7ffffff8, RZ, 0xc0, !PT ;  /* 0x7ffffff808077812 */ /* 0x000fe400078ec0ff */
[----:B------:R-:W-:-:S02]  /*01f0*/  MOV R14, R14 ;  /* 0x0000000e000e7202 */ /* 0x000fc40000000f00 */
[----:B0-----:R-:W-:Y:S02]  /*0200*/  MOV R15, R5 ;  /* 0x00000005000f7202 */ /* 0x001fe40000000f00 */
[----:B------:R-:W-:Y:S02]  /*0210*/  MOV R18, R19 ;  /* 0x0000001300127202 */ /* 0x000fe40000000f00 */
[----:B------:R-:W-:Y:S02]  /*0220*/  MOV R19, R5 ;  /* 0x0000000500137202 */ /* 0x000fe40000000f00 */
[----:B------:R-:W-:Y:S02]  /*0230*/  PRMT R14, RZ, 0x654, R14 ;  /* 0x00000654ff0e7816 */ /* 0x000fe4000000000e */
[----:B------:R-:W-:Y:S02]  /*0240*/  MOV R15, R15 ;  /* 0x0000000f000f7202 */ /* 0x000fe40000000f00 */
[----:B------:R-:W-:-:S02]  /*0250*/  LOP3.LUT R5, R8, 0x7, RZ, 0xc0, !PT ;  /* 0x0000000708057812 */ /* 0x000fc400078ec0ff */
[C---:B------:R-:W-:Y:S01]  /*0260*/  LEA R8, R0.reuse, R9, 0x2 ;  /* 0x0000000900087211 */ /* 0x040fe200078e10ff */
[----:B------:R-:W-:Y:S01]  /*0270*/  IMAD.WIDE.U32 R14, R0, 0x4, R14 ;  /* 0x00000004000e7825 */ /* 0x000fe200078e000e */
[----:B------:R-:W-:Y:S02]  /*0280*/  SHF.R.S32.HI R9, RZ, 0x3, R10 ;  /* 0x00000003ff097819 */ /* 0x000fe4000001140a */
[----:B------:R-:W-:Y:S02]  /*0290*/  PRMT R18, RZ, 0x654, R18 ;  /* 0x00000654ff127816 */ /* 0x000fe40000000012 */
[----:B------:R-:W-:-:S07]  /*02a0*/  MOV R19, R19 ;  /* 0x0000001300137202 */ /* 0x000fce0000000f00 */
.L_x_181:
[----:B0-----:R-:W0:Y:S01]  /*02b0*/  S2UR UR6, SR_CgaCtaId ;  /* 0x00000000000679c3 */ /* 0x001e220000008800 */
[----:B------:R-:W-:Y:S01]  /*02c0*/  UMOV UR5, 0x400 ;  /* 0x0000040000057882 */ /* 0x000fe20000000000 */
[----:B------:R-:W-:Y:S01]  /*02d0*/  BSSY.RECONVERGENT B0, `(.L_x_0) ;  /* 0x00002ce000007945 */ /* 0x000fe20003800200 */
[----:B------:R-:W-:-:S04]  /*02e0*/  UIADD3 UR5, UPT, UPT, UR5, 0x400, URZ ;  /* 0x0000040005057890 */ /* 0x000fc8000fffe0ff */
[----:B0-----:R-:W-:-:S06]  /*02f0*/  ULEA UR5, UR6, UR5, 0x18 ;  /* 0x0000000506057291 */ /* 0x001fcc000f8ec0ff */
[----:B--2---:R-:W-:-:S05]  /*0300*/  LEA R10, R0, UR5, 0x2 ;  /* 0x00000005000a7c11 */ /* 0x004fca000f8e10ff */
[----:B------:R-:W0:Y:S01]  /*0310*/  LDCU UR5, c[0x0][0x3c8] ;  /* 0x00007900ff0577ac */ /* 0x000e220008000800 */
[----:B-1----:R1:W-:Y:S04]  /*0320*/  STS [R10], RZ ;  /* 0x000000ff0a007388 */ /* 0x0023e80000000800 */
[----:B------:R1:W-:Y:S01]  /*0330*/  STS [R8], RZ ;  /* 0x000000ff08007388 */ /* 0x0003e20000000800 */
[----:B------:R-:W-:Y:S06]  /*0340*/  MEMBAR.ALL.GPU ;  /* 0x0000000000007992 */ /* 0x000fec000000a000 */
[----:B------:R-:W-:-:S00]  /*0350*/  ERRBAR ;  /* 0x00000000000079ab */ /* 0x000fc00000000000 */
[----:B------:R-:W-:Y:S08]  /*0360*/  CGAERRBAR ;  /* 0x00000000000075ab */ /* 0x000ff00000000000 */
[----:B------:R-:W-:Y:S06]  /*0370*/  UCGABAR_ARV ;  /* 0x00000000000079c7 */ /* 0x000fec0008000000 */
[----:B------:R-:W-:Y:S01]  /*0380*/  UCGABAR_WAIT ;  /* 0x0000000000007dc7 */ /* 0x000fe20008000000 */
[----:B------:R-:W-:Y:S01]  /*0390*/  CCTL.IVALL ;  /* 0x00000000ff00798f */ /* 0x000fe20002000000 */
[----:B0-----:R-:W-:-:S09]  /*03a0*/  UISETP.GE.AND UP0, UPT, UR5, 0x8, UPT ;  /* 0x000000080500788c */ /* 0x001fd2000bf06270 */
[----:B-1----:R-:W-:Y:S05]  /*03b0*/  BRA.U !UP0, `(.L_x_1) ;  /* 0x0000002908fc7547 */ /* 0x002fea000b800000 */
[----:B------:R-:W0:Y:S02]  /*03c0*/  LDCU UR6, c[0x0][0x3cc] ;  /* 0x00007980ff0677ac */ /* 0x000e240008000800 */
[----:B0-----:R-:W-:-:S09]  /*03d0*/  UISETP.GE.AND UP0, UPT, UR6, 0x1, UPT ;  /* 0x000000010600788c */ /* 0x001fd2000bf06270 */
[----:B------:R-:W-:Y:S05]  /*03e0*/  BRA.U !UP0, `(.L_x_2) ;  /* 0x0000000908c87547 */ /* 0x000fea000b800000 */
[----:B------:R-:W0:Y:S01]  /*03f0*/  LDC R11, c[0x0][0x3d0] ;  /* 0x0000f400ff0b7b82 */ /* 0x000e220000000800 */
[----:B------:R-:W-:Y:S01]  /*0400*/  MOV R10, RZ ;  /* 0x000000ff000a7202 */ /* 0x000fe20000000f00 */
[----:B0-----:R-:W-:-:S07]  /*0410*/  IMAD R11, R11, UR4, R4 ;  /* 0x000000040b0b7c24 */ /* 0x001fce000f8e0204 */
.L_x_13:
[----:B0-----:R-:W0:Y:S01]  /*0420*/  LDC R26, c[0x0][0x3cc] ;  /* 0x0000f300ff1a7b82 */ /* 0x001e220000000800 */
[----:B------:R-:W-:Y:S01]  /*0430*/  HFMA2 R22, -RZ, RZ, 0, 0 ;  /* 0x00000000ff167431 */ /* 0x000fe200000001ff */
[----:B------:R-:W-:Y:S02]  /*0440*/  IADD3 R23, PT, PT, R3, R10, RZ ;  /* 0x0000000a03177210 */ /* 0x000fe40007ffe0ff */
[----:B------:R-:W-:Y:S02]  /*0450*/  MOV R24, RZ ;  /* 0x000000ff00187202 */ /* 0x000fe40000000f00 */
[----:B0-----:R-:W-:-:S13]  /*0460*/  ISETP.GE.U32.AND P0, PT, R26, 0x8, PT ;  /* 0x000000081a00780c */ /* 0x001fda0003f06070 */
[----:B------:R-:W-:Y:S05]  /*0470*/  @!P0 BRA `(.L_x_3) ;  /* 0x0000000000ec8947 */ /* 0x000fea0003800000 */
[----:B------:R-:W-:Y:S01]  /*0480*/  MOV R22, RZ ;  /* 0x000000ff00167202 */ /* 0x000fe20000000f00 */
[----:B------:R-:W0:Y:S01]  /*0490*/  LDCU UR5, c[0x0][0x3c8] ;  /* 0x00007900ff0577ac */ /* 0x000e220008000800 */
[----:B------:R-:W-:-:S07]  /*04a0*/  MOV R24, RZ ;  /* 0x000000ff00187202 */ /* 0x000fce0000000f00 */
.L_x_4:
[----:B------:R-:W1:Y:S01]  /*04b0*/  LDC.64 R12, c[0x0][0x388] ;  /* 0x0000e200ff0c7b82 */ /* 0x000e620000000a00 */
[----:B0-----:R-:W-:-:S07]  /*04c0*/  IMAD R28, R24, UR5, R0 ;  /* 0x00000005181c7c24 */ /* 0x001fce000f8e0200 */
[----:B------:R-:W0:Y:S01]  /*04d0*/  LDC.64 R16, c[0x0][0x380] ;  /* 0x0000e000ff107b82 */ /* 0x000e220000000a00 */
[----:B------:R-:W-:Y:S02]  /*04e0*/  IMAD R21, R28, UR5, R23 ;  /* 0x000000051c157c24 */ /* 0x000fe4000f8e0217 */
[----:B------:R-:W-:Y:S02]  /*04f0*/  IMAD R25, R11, R26, R24 ;  /* 0x0000001a0b197224 */ /* 0x000fe400078e0218 */
[----:B-1----:R-:W-:-:S06]  /*0500*/  IMAD.WIDE R20, R21, 0x4, R12 ;  /* 0x0000000415147825 */ /* 0x002fcc00078e020c */
[----:B------:R-:W2:Y:S01]  /*0510*/  LDG.E R21, desc[UR10][R20.64] ;  /* 0x0000000a14157981 */ /* 0x000ea2000c1e1900 */
[----:B0-----:R-:W-:-:S05]  /*0520*/  IMAD.WIDE R16, R25, 0x4, R16 ;  /* 0x0000000419107825 */ /* 0x001fca00078e0210 */
[----:B------:R-:W2:Y:S01]  /*0530*/  LDG.E R25, desc[UR10][R16.64] ;  /* 0x0000000a10197981 */ /* 0x000ea2000c1e1900 */
[----:B------:R-:W-:-:S03]  /*0540*/  IADD3 R28, PT, PT, R28, UR5, RZ ;  /* 0x000000051c1c7c10 */ /* 0x000fc6000fffe0ff */
[----:B------:R-:W3:Y:S01]  /*0550*/  LDG.E R27, desc[UR10][R16.64+0x4] ;  /* 0x0000040a101b7981 */ /* 0x000ee2000c1e1900 */
[----:B--2---:R-:W-:Y:S01]  /*0560*/  FFMA R22, R25, R21, R22 ;  /* 0x0000001519167223 */ /* 0x004fe20000000016 */
[----:B------:R-:W-:-:S04]  /*0570*/  IMAD R25, R28, UR5, R23 ;  /* 0x000000051c197c24 */ /* 0x000fc8000f8e0217 */
[----:B------:R-:W-:-:S05]  /*0580*/  IMAD.WIDE R20, R25, 0x4, R12 ;  /* 0x0000000419147825 */ /* 0x000fca00078e020c */
[----:B------:R-:W3:Y:S01]  /*0590*/  LDG.E R29, desc[UR10][R20.64] ;  /* 0x0000000a141d7981 */ /* 0x000ee2000c1e1900 */
[----:B------:R-:W-:Y:S01]  /*05a0*/  IADD3 R25, PT, PT, R28, UR5, RZ ;  /* 0x000000051c197c10 */ /* 0x000fe2000fffe0ff */
[----:B---3--:R-:W-:-:S04]  /*05b0*/  FFMA R22, R27, R29, R22 ;  /* 0x0000001d1b167223 */ /* 0x008fc80000000016 */
[----:B------:R-:W-:Y:S01]  /*05c0*/  IMAD R29, R25, UR5, R23 ;  /* 0x00000005191d7c24 */ /* 0x000fe2000f8e0217 */
[----:B------:R-:W2:Y:S03]  /*05d0*/  LDG.E R27, desc[UR10][R16.64+0x8] ;  /* 0x0000080a101b7981 */ /* 0x000ea6000c1e1900 */
[----:B------:R-:W-:-:S06]  /*05e0*/  IMAD.WIDE R28, R29, 0x4, R12 ;  /* 0x000000041d1c7825 */ /* 0x000fcc00078e020c */
[----:B------:R-:W2:Y:S01]  /*05f0*/  LDG.E R28, desc[UR10][R28.64] ;  /* 0x0000000a1c1c7981 */ /* 0x000ea2000c1e1900 */
[----:B------:R-:W-:Y:S01]  /*0600*/  IADD3 R25, PT, PT, R25, UR5, RZ ;  /* 0x0000000519197c10 */ /* 0x000fe2000fffe0ff */
[----:B--2---:R-:W-:-:S04]  /*0610*/  FFMA R22, R27, R28, R22 ;  /* 0x0000001c1b167223 */ /* 0x004fc80000000016 */
[----:B------:R-:W-:-:S04]  /*0620*/  IMAD R27, R25, UR5, R23 ;  /* 0x00000005191b7c24 */ /* 0x000fc8000f8e0217 */
[----:B------:R-:W-:Y:S02]  /*0630*/  IMAD.WIDE R20, R27, 0x4, R12 ;  /* 0x000000041b147825 */ /* 0x000fe400078e020c */
[----:B------:R-:W2:Y:S04]  /*0640*/  LDG.E R27, desc[UR10][R16.64+0xc] ;  /* 0x00000c0a101b7981 */ /* 0x000ea8000c1e1900 */
        /* <DEDUP_REMOVED lines=12> */
[----:B------:R-:W2:Y:S02]  /*0710*/  LDG.E R20, desc[UR10][R20.64] ;  /* 0x0000000a14147981 */ /* 0x000ea4000c1e1900 */
[----:B--2---:R-:W-:Y:S01]  /*0720*/  FFMA R22, R27, R20, R22 ;  /* 0x000000141b167223 */ /* 0x004fe20000000016 */
[----:B------:R-:W-:Y:S01]  /*0730*/  IADD3 R20, PT, PT, R25, UR5, RZ ;  /* 0x0000000519147c10 */ /* 0x000fe2000fffe0ff */
[----:B------:R-:W2:Y:S03]  /*0740*/  LDG.E R27, desc[UR10][R16.64+0x1c] ;  /* 0x00001c0a101b7981 */ /* 0x000ea6000c1e1900 */
[C---:B------:R-:W-:Y:S01]  /*0750*/  IADD3 R28, PT, PT, R20.reuse, UR5, RZ ;  /* 0x00000005141c7c10 */ /* 0x040fe2000fffe0ff */
[--C-:B------:R-:W-:Y:S01]  /*0760*/  IMAD R29, R20, UR5, R23.reuse ;  /* 0x00000005141d7c24 */ /* 0x100fe2000f8e0217 */
[----:B------:R-:W3:Y:S03]  /*0770*/  LDG.E R25, desc[UR10][R16.64+0x18] ;  /* 0x0000180a10197981 */ /* 0x000ee6000c1e1900 */
[----:B------:R-:W-:-:S02]  /*0780*/  IMAD R21, R28, UR5, R23 ;  /* 0x000000051c157c24 */ /* 0x000fc4000f8e0217 */
[----:B------:R-:W-:-:S04]  /*0790*/  IMAD.WIDE R28, R29, 0x4, R12 ;  /* 0x000000041d1c7825 */ /* 0x000fc800078e020c */
[----:B------:R-:W-:Y:S02]  /*07a0*/  IMAD.WIDE R12, R21, 0x4, R12 ;  /* 0x00000004150c7825 */ /* 0x000fe400078e020c */
[----:B------:R-:W3:Y:S04]  /*07b0*/  LDG.E R28, desc[UR10][R28.64] ;  /* 0x0000000a1c1c7981 */ /* 0x000ee8000c1e1900 */
[----:B------:R-:W2:Y:S01]  /*07c0*/  LDG.E R12, desc[UR10][R12.64] ;  /* 0x0000000a0c0c7981 */ /* 0x000ea2000c1e1900 */
[----:B------:R-:W-:-:S04]  /*07d0*/  IADD3 R24, PT, PT, R24, 0x8, RZ ;  /* 0x0000000818187810 */ /* 0x000fc80007ffe0ff */
[----:B------:R-:W-:Y:S01]  /*07e0*/  ISETP.NE.AND P0, PT, R24, R7, PT ;  /* 0x000000071800720c */ /* 0x000fe20003f05270 */
[----:B---3--:R-:W-:-:S04]  /*07f0*/  FFMA R22, R25, R28, R22 ;  /* 0x0000001c19167223 */ /* 0x008fc80000000016 */
[----:B--2---:R-:W-:-:S08]  /*0800*/  FFMA R22, R27, R12, R22 ;  /* 0x0000000c1b167223 */ /* 0x004fd00000000016 */
[----:B------:R-:W-:Y:S05]  /*0810*/  @P0 BRA `(.L_x_4) ;  /* 0xfffffffc00240947 */ /* 0x000fea000383ffff */
[----:B------:R-:W-:-:S07]  /*0820*/  MOV R24, R7 ;  /* 0x0000000700187202 */ /* 0x000fce0000000f00 */
.L_x_3:
[----:B------:R-:W-:-:S13]  /*0830*/  ISETP.NE.AND P0, PT, R5, RZ, PT ;  /* 0x000000ff0500720c */ /* 0x000fda0003f05270 */
[----:B------:R-:W-:Y:S05]  /*0840*/  @!P0 BRA `(.L_x_5) ;  /* 0x0000000400088947 */ /* 0x000fea0003800000 */
[----:B------:R-:W-:Y:S02]  /*0850*/  IADD3 R12, PT, PT, R5, -0x1, RZ ;  /* 0xffffffff050c7810 */ /* 0x000fe40007ffe0ff */
[----:B------:R-:W-:Y:S02]  /*0860*/  ISETP.NE.AND P1, PT, R6, RZ, PT ;  /* 0x000000ff0600720c */ /* 0x000fe40003f25270 */
[----:B------:R-:W-:-:S13]  /*0870*/  ISETP.GE.U32.AND P0, PT, R12, 0x3, PT ;  /* 0x000000030c00780c */ /* 0x000fda0003f06070 */
[----:B------:R-:W-:Y:S05]  /*0880*/  @!P0 BRA `(.L_x_6) ;  /* 0x0000000000788947 */ /* 0x000fea0003800000 */
[----:B------:R-:W0:Y:S01]  /*0890*/  LDCU UR5, c[0x0][0x3c8] ;  /* 0x00007900ff0577ac */ /* 0x000e220008000800 */
[----:B------:R-:W1:Y:S08]  /*08a0*/  LDC.64 R12, c[0x0][0x388] ;  /* 0x0000e200ff0c7b82 */ /* 0x000e700000000a00 */
[----:B------:R-:W2:Y:S01]  /*08b0*/  LDC.64 R16, c[0x0][0x380] ;  /* 0x0000e000ff107b82 */ /* 0x000ea20000000a00 */
[----:B------:R-:W-:-:S02]  /*08c0*/  IMAD R25, R11, R26, R24 ;  /* 0x0000001a0b197224 */ /* 0x000fc400078e0218 */
[----:B0-----:R-:W-:-:S04]  /*08d0*/  IMAD R28, R24, UR5, R0 ;  /* 0x00000005181c7c24 */ /* 0x001fc8000f8e0200 */
[----:B------:R-:W-:-:S04]  /*08e0*/  IMAD R21, R28, UR5, R23 ;  /* 0x000000051c157c24 */ /* 0x000fc8000f8e0217 */
[----:B-1----:R-:W-:-:S06]  /*08f0*/  IMAD.WIDE R20, R21, 0x4, R12 ;  /* 0x0000000415147825 */ /* 0x002fcc00078e020c */
[----:B------:R-:W3:Y:S01]  /*0900*/  LDG.E R21, desc[UR10][R20.64] ;  /* 0x0000000a14157981 */ /* 0x000ee2000c1e1900 */
[----:B--2---:R-:W-:-:S05]  /*0910*/  IMAD.WIDE R16, R25, 0x4, R16 ;  /* 0x0000000419107825 */ /* 0x004fca00078e0210 */
[----:B------:R-:W3:Y:S01]  /*0920*/  LDG.E R27, desc[UR10][R16.64] ;  /* 0x0000000a101b7981 */ /* 0x000ee2000c1e1900 */
[----:B------:R-:W-:-:S05]  /*0930*/  IADD3 R25, PT, PT, R28, UR5, RZ ;  /* 0x000000051c197c10 */ /* 0x000fca000fffe0ff */
[----:B------:R-:W-:-:S04]  /*0940*/  IMAD R29, R25, UR5, R23 ;  /* 0x00000005191d7c24 */ /* 0x000fc8000f8e0217 */
[----:B------:R-:W-:-:S06]  /*0950*/  IMAD.WIDE R28, R29, 0x4, R12 ;  /* 0x000000041d1c7825 */ /* 0x000fcc00078e020c */
[----:B------:R-:W2:Y:S01]  /*0960*/  LDG.E R28, desc[UR10][R28.64] ;  /* 0x0000000a1c1c7981 */ /* 0x000ea2000c1e1900 */
[----:B---3--:R-:W-:-:S03]  /*0970*/  FFMA R22, R27, R21, R22 ;  /* 0x000000151b167223 */ /* 0x008fc60000000016 */
[----:B------:R-:W2:Y:S01]  /*0980*/  LDG.E R27, desc[UR10][R16.64+0x4] ;  /* 0x0000040a101b7981 */ /* 0x000ea2000c1e1900 */
[----:B------:R-:W-:-:S03]  /*0990*/  IADD3 R20, PT, PT, R25, UR5, RZ ;  /* 0x0000000519147c10 */ /* 0x000fc6000fffe0ff */
[----:B------:R-:W3:Y:S02]  /*09a0*/  LDG.E R25, desc[UR10][R16.64+0x8] ;  /* 0x0000080a10197981 */ /* 0x000ee4000c1e1900 */
[C---:B------:R-:W-:Y:S02]  /*09b0*/  IMAD R21, R20.reuse, UR5, R23 ;  /* 0x0000000514157c24 */ /* 0x040fe4000f8e0217 */
[----:B--2---:R-:W-:Y:S01]  /*09c0*/  FFMA R22, R27, R28, R22 ;  /* 0x0000001c1b167223 */ /* 0x004fe20000000016 */
[----:B------:R-:W-:Y:S01]  /*09d0*/  IADD3 R28, PT, PT, R20, UR5, RZ ;  /* 0x00000005141c7c10 */ /* 0x000fe2000fffe0ff */
[----:B------:R-:W-:Y:S01]  /*09e0*/  IMAD.WIDE R20, R21, 0x4, R12 ;  /* 0x0000000415147825 */ /* 0x000fe200078e020c */
[----:B------:R-:W2:Y:S03]  /*09f0*/  LDG.E R27, desc[UR10][R16.64+0xc] ;  /* 0x00000c0a101b7981 */ /* 0x000ea6000c1e1900 */
[----:B------:R-:W-:-:S02]  /*0a00*/  IMAD R29, R28, UR5, R23 ;  /* 0x000000051c1d7c24 */ /* 0x000fc4000f8e0217 */
[----:B------:R-:W3:Y:S02]  /*0a10*/  LDG.E R20, desc[UR10][R20.64] ;  /* 0x0000000a14147981 */ /* 0x000ee4000c1e1900 */
[----:B------:R-:W-:-:S06]  /*0a20*/  IMAD.WIDE R12, R29, 0x4, R12 ;  /* 0x000000041d0c7825 */ /* 0x000fcc00078e020c */
[----:B------:R-:W2:Y:S01]  /*0a30*/  LDG.E R12, desc[UR10][R12.64] ;  /* 0x0000000a0c0c7981 */ /* 0x000ea2000c1e1900 */
[----:B------:R-:W-:Y:S01]  /*0a40*/  IADD3 R24, PT, PT, R24, 0x4, RZ ;  /* 0x0000000418187810 */ /* 0x000fe20007ffe0ff */
[----:B---3--:R-:W-:-:S04]  /*0a50*/  FFMA R22, R25, R20, R22 ;  /* 0x0000001419167223 */ /* 0x008fc80000000016 */
[----:B--2---:R-:W-:-:S07]  /*0a60*/  FFMA R22, R27, R12, R22 ;  /* 0x0000000c1b167223 */ /* 0x004fce0000000016 */
.L_x_6:
[----:B------:R-:W-:Y:S05]  /*0a70*/  @!P1 BRA `(.L_x_5) ;  /* 0x00000000007c9947 */ /* 0x000fea0003800000 */
[----:B------:R-:W-:Y:S01]  /*0a80*/  ISETP.NE.AND P0, PT, R6, 0x1, PT ;  /* 0x000000010600780c */ /* 0x000fe20003f05270 */
[----:B------:R-:W0:Y:S01]  /*0a90*/  LDC.64 R12, c[0x0][0x388] ;  /* 0x0000e200ff0c7b82 */ /* 0x000e220000000a00 */
[----:B------:R-:W-:-:S07]  /*0aa0*/  LOP3.LUT P1, RZ, R26, 0x1, RZ, 0xc0, !PT ;  /* 0x000000011aff7812 */ /* 0x000fce000782c0ff */
[----:B------:R-:W1:Y:S08]  /*0ab0*/  LDC.64 R16, c[0x0][0x380] ;  /* 0x0000e000ff107b82 */ /* 0x000e700000000a00 */
[----:B------:R-:W2:Y:S08]  /*0ac0*/  @P0 LDC R20, c[0x0][0x3c8] ;  /* 0x0000f200ff140b82 */ /* 0x000eb00000000800 */
[----:B------:R-:W3:Y:S01]  /*0ad0*/  @P1 LDC R29, c[0x0][0x3c8] ;  /* 0x0000f200ff1d1b82 */ /* 0x000ee20000000800 */
[----:B--2---:R-:W-:-:S05]  /*0ae0*/  @P0 IMAD R21, R24, R20, R0 ;  /* 0x0000001418150224 */ /* 0x004fca00078e0200 */
[CC--:B------:R-:W-:Y:S01]  /*0af0*/  @P0 IADD3 R25, PT, PT, R21.reuse, R20.reuse, RZ ;  /* 0x0000001415190210 */ /* 0x0c0fe20007ffe0ff */
[----:B------:R-:W-:-:S04]  /*0b00*/  @P0 IMAD R21, R21, R20, R23 ;  /* 0x0000001415150224 */ /* 0x000fc800078e0217 */
[----:B------:R-:W-:Y:S02]  /*0b10*/  @P0 IMAD R25, R25, R20, R23 ;  /* 0x0000001419190224 */ /* 0x000fe400078e0217 */
[----:B0-----:R-:W-:-:S04]  /*0b20*/  @P0 IMAD.WIDE R20, R21, 0x4, R12 ;  /* 0x0000000415140825 */ /* 0x001fc800078e020c */
[----:B------:R-:W-:-:S04]  /*0b30*/  @P0 IMAD.WIDE R12, R25, 0x4, R12 ;  /* 0x00000004190c0825 */ /* 0x000fc800078e020c */
[----:B------:R-:W-:Y:S02]  /*0b40*/  @P0 IMAD R25, R11, R26, R24 ;  /* 0x0000001a0b190224 */ /* 0x000fe400078e0218 */
[----:B------:R-:W2:Y:S02]  /*0b50*/  @P0 LDG.E R12, desc[UR10][R12.64] ;  /* 0x0000000a0c0c0981 */ /* 0x000ea4000c1e1900 */
[----:B-1----:R-:W-:Y:S02]  /*0b60*/  @P0 IMAD.WIDE R16, R25, 0x4, R16 ;  /* 0x0000000419100825 */ /* 0x002fe400078e0210 */
[----:B------:R0:W4:Y:S01]  /*0b70*/  @P0 LDG.E R25, desc[UR10][R20.64] ;  /* 0x0000000a14190981 */ /* 0x000122000c1e1900 */
[----:B------:R-:W-:-:S03]  /*0b80*/  @P0 IADD3 R24, PT, PT, R24, 0x2, RZ ;  /* 0x0000000218180810 */ /* 0x000fc60007ffe0ff */
[----:B------:R-:W4:Y:S04]  /*0b90*/  @P0 LDG.E R27, desc[UR10][R16.64] ;  /* 0x0000000a101b0981 */ /* 0x000f28000c1e1900 */
[----:B------:R1:W2:Y:S01]  /*0ba0*/  @P0 LDG.E R28, desc[UR10][R16.64+0x4] ;  /* 0x0000040a101c0981 */ /* 0x0002a2000c1e1900 */
[----:B0-----:R-:W1:Y:S01]  /*0bb0*/  LDC.64 R20, c[0x0][0x380] ;  /* 0x0000e000ff147b82 */ /* 0x001e620000000a00 */
[----:B------:R-:W-:Y:S02]  /*0bc0*/  @P1 IMAD R26, R11, R26, R24 ;  /* 0x0000001a0b1a1224 */ /* 0x000fe400078e0218 */
[----:B---3--:R-:W-:Y:S02]  /*0bd0*/  @P1 IMAD R24, R24, R29, R0 ;  /* 0x0000001d18181224 */ /* 0x008fe400078e0200 */
[----:B-1----:R-:W-:-:S03]  /*0be0*/  @P1 IMAD.WIDE R16, R26, 0x4, R20 ;  /* 0x000000041a101825 */ /* 0x002fc600078e0214 */
[----:B------:R-:W0:Y:S01]  /*0bf0*/  LDC.64 R20, c[0x0][0x388] ;  /* 0x0000e200ff147b82 */ /* 0x000e220000000a00 */
[----:B------:R-:W-:Y:S01]  /*0c00*/  @P1 IMAD R29, R24, R29, R23 ;  /* 0x0000001d181d1224 */ /* 0x000fe200078e0217 */
[----:B------:R-:W3:Y:S03]  /*0c10*/  @P1 LDG.E R13, desc[UR10][R16.64] ;  /* 0x0000000a100d1981 */ /* 0x000ee6000c1e1900 */
[----:B0-----:R-:W-:-:S06]  /*0c20*/  @P1 IMAD.WIDE R20, R29, 0x4, R20 ;  /* 0x000000041d141825 */ /* 0x001fcc00078e0214 */
[----:B------:R-:W3:Y:S01]  /*0c30*/  @P1 LDG.E R20, desc[UR10][R20.64] ;  /* 0x0000000a14141981 */ /* 0x000ee2000c1e1900 */
[----:B----4-:R-:W-:-:S04]  /*0c40*/  @P0 FFMA R25, R27, R25, R22 ;  /* 0x000000191b190223 */ /* 0x010fc80000000016 */
[----:B--2---:R-:W-:-:S04]  /*0c50*/  @P0 FFMA R22, R28, R12, R25 ;  /* 0x0000000c1c160223 */ /* 0x004fc80000000019 */
[----:B---3--:R-:W-:-:S07]  /*0c60*/  @P1 FFMA R22, R13, R20, R22 ;  /* 0x000000140d161223 */ /* 0x008fce0000000016 */
.L_x_5:
[----:B------:R-:W0:Y:S01]  /*0c70*/  LDC.64 R16, c[0x0][0x390] ;  /* 0x0000e400ff107b82 */ /* 0x000e220000000a00 */
[----:B------:R-:W1:Y:S07]  /*0c80*/  LDCU UR5, c[0x0][0x3c8] ;  /* 0x00007900ff0577ac */ /* 0x000e6e0008000800 */
[----:B------:R-:W2:Y:S01]  /*0c90*/  LDC.64 R12, c[0x0][0x3a0] ;  /* 0x0000e800ff0c7b82 */ /* 0x000ea20000000a00 */
[----:B-1----:R-:W-:Y:S01]  /*0ca0*/  IMAD R21, R0, UR5, R23 ;  /* 0x0000000500157c24 */ /* 0x002fe2000f8e0217 */
[----:B------:R-:W1:Y:S03]  /*0cb0*/  LDCU UR5, c[0x0][0x398] ;  /* 0x00007300ff0577ac */ /* 0x000e660008000800 */
[----:B0-----:R-:W-:-:S06]  /*0cc0*/  IMAD.WIDE R16, R21, 0x4, R16 ;  /* 0x0000000415107825 */ /* 0x001fcc00078e0210 */
[----:B------:R-:W1:Y:S01]  /*0cd0*/  LDG.E R16, desc[UR10][R16.64] ;  /* 0x0000000a10107981 */ /* 0x000e62000c1e1900 */
[----:B--2---:R-:W-:-:S04]  /*0ce0*/  IMAD.WIDE R12, R21, 0x4, R12 ;  /* 0x00000004150c7825 */ /* 0x004fc800078e020c */
[----:B------:R-:W-:Y:S02]  /*0cf0*/  IMAD.WIDE R20, R23, 0x4, R18 ;  /* 0x0000000417147825 */ /* 0x000fe400078e0212 */
[----:B------:R-:W1:Y:S04]  /*0d00*/  LDG.E R13, desc[UR10][R12.64] ;  /* 0x0000000a0c0d7981 */ /* 0x000e68000c1e1900 */
[----:B------:R-:W2:Y:S01]  /*0d10*/  LD.E R20, desc[UR10][R20.64] ;  /* 0x0000000a14147980 */ /* 0x000ea2000c101900 */
[----:B-1----:R-:W-:-:S04]  /*0d20*/  FFMA R23, R13, UR5, R16 ;  /* 0x000000050d177c23 */ /* 0x002fc80008000010 */
[----:B------:R-:W-:-:S04]  /*0d30*/  FADD R23, R23, R22 ;  /* 0x0000001617177221 */ /* 0x000fc80000000000 */
[----:B--2---:R-:W-:-:S05]  /*0d40*/  FMUL R23, R23, R20 ;  /* 0x0000001417177220 */ /* 0x004fca0000400000 */
[----:B------:R0:W-:Y:S01]  /*0d50*/  ATOM.E.ADD.F32.FTZ.RN.STRONG.GPU P0, RZ, desc[UR10][R14.64], R23 ;  /* 0x800000170eff79a2 */ /* 0x0001e2000c10f30a */
[----:B------:R-:W-:Y:S04]  /*0d60*/  BSSY.RECONVERGENT B1, `(.L_x_7) ;  /* 0x0000016000017945 */ /* 0x000fe80003800200 */
[----:B0-----:R-:W-:Y:S05]  /*0d70*/  @P0 BRA `(.L_x_8) ;  /* 0x0000000000500947 */ /* 0x001fea0003800000 */
[----:B------:R-:W0:Y:S02]  /*0d80*/  QSPC.E.S P0, RZ, [R14] ;  /* 0x000000000eff73aa */ /* 0x000e240000000500 */
[----:B0-----:R-:W-:Y:S05]  /*0d90*/  @!P0 BRA `(.L_x_9) ;  /* 0x00000000001c8947 */ /* 0x001fea0003800000 */
[----:B------:R-:W-:-:S04]  /*0da0*/  MOV R12, R14 ;  /* 0x0000000e000c7202 */ /* 0x000fc80000000f00 */
[----:B------:R-:W-:-:S07]  /*0db0*/  MOV R16, R12 ;  /* 0x0000000c00107202 */ /* 0x000fce0000000f00 */
.L_x_10:
[----:B------:R-:W0:Y:S02]  /*0dc0*/  LDS R12, [R16] ;  /* 0x00000000100c7984 */ /* 0x000e240000000800 */
[----:B0-----:R-:W-:-:S05]  /*0dd0*/  FADD R13, R23, R12 ;  /* 0x0000000c170d7221 */ /* 0x001fca0000000000 */
[----:B------:R-:W0:Y:S02]  /*0de0*/  ATOMS.CAST.SPIN P0, [R16], R12, R13 ;  /* 0x0000000c1000758d */ /* 0x000e24000180000d */
[----:B0-----:R-:W-:Y:S05]  /*0df0*/  @!P0 BRA `(.L_x_10) ;  /* 0xfffffffc00f08947 */ /* 0x001fea000383ffff */
[----:B------:R-:W-:Y:S05]  /*0e00*/  BRA `(.L_x_8) ;  /* 0x00000000002c7947 */ /* 0x000fea0003800000 */
.L_x_9:
[----:B------:R-:W0:Y:S02]  /*0e10*/  QSPC.E.D P0, RZ, [R14] ;  /* 0x000000000eff73aa */ /* 0x000e240000000700 */
[----:B0-----:R-:W-:Y:S05]  /*0e20*/  @!P0 BRA `(.L_x_11) ;  /* 0x0000000000188947 */ /* 0x001fea0003800000 */
.L_x_12:
[----:B------:R-:W2:Y:S02]  /*0e30*/  LD.E R12, [R14] ;  /* 0x000000000e0c7980 */ /* 0x000ea40000100900 */
[----:B--2---:R-:W-:-:S06]  /*0e40*/  FADD R13, R23, R12 ;  /* 0x0000000c170d7221 */ /* 0x004fcc0000000000 */
[----:B------:R-:W2:Y:S02]  /*0e50*/  ATOM.E.CAST.SPIN PT, R13, [R14], R12, R13 ;  /* 0x0000000c0e0d738b */ /* 0x000ea400019e010d */
[----:B--2---:R-:W-:-:S13]  /*0e60*/  ISETP.EQ.U32.AND P0, PT, R13, 0x1, PT ;  /* 0x000000010d00780c */ /* 0x004fda0003f02070 */
[----:B------:R-:W-:Y:S05]  /*0e70*/  @!P0 BRA `(.L_x_12) ;  /* 0xfffffffc00ec8947 */ /* 0x000fea000383ffff */
[----:B------:R-:W-:Y:S05]  /*0e80*/  BRA `(.L_x_8) ;  /* 0x00000000000c7947 */ /* 0x000fea0003800000 */
.L_x_11:
[----:B------:R-:W2:Y:S02]  /*0e90*/  LD.E R12, desc[UR10][R14.64] ;  /* 0x0000000a0e0c7980 */ /* 0x000ea4000c101900 */
[----:B--2---:R-:W-:-:S05]  /*0ea0*/  FADD R13, R23, R12 ;  /* 0x0000000c170d7221 */ /* 0x004fca0000000000 */
[----:B------:R0:W-:Y:S02]  /*0eb0*/  ST.E desc[UR10][R14.64], R13 ;  /* 0x0000000d0e007985 */ /* 0x0001e4000c10190a */
.L_x_8:
[----:B------:R-:W-:Y:S05]  /*0ec0*/  BSYNC.RECONVERGENT B1 ;  /* 0x0000000000017941 */ /* 0x000fea0003800200 */
.L_x_7:
[----:B------:R-:W-:-:S04]  /*0ed0*/  IADD3 R10, PT, PT, R10, 0x1, RZ ;  /* 0x000000010a0a7810 */ /* 0x000fc80007ffe0ff */
[----:B------:R-:W-:-:S13]  /*0ee0*/  ISETP.NE.AND P0, PT, R10, R9, PT ;  /* 0x000000090a00720c */ /* 0x000fda0003f05270 */
[----:B------:R-:W-:Y:S05]  /*0ef0*/  @!P0 BRA `(.L_x_1) ;  /* 0x00000020002c8947 */ /* 0x000fea0003800000 */
[----:B------:R-:W-:Y:S05]  /*0f00*/  BRA `(.L_x_13) ;  /* 0xfffffff400447947 */ /* 0x000fea000383ffff */
.L_x_2:
[----:B------:R-:W-:-:S04]  /*0f10*/  IADD3 R10, PT, PT, R9, -0x1, RZ ;  /* 0xffffffff090a7810 */ /* 0x000fc80007ffe0ff */
[----:B------:R-:W-:Y:S01]  /*0f20*/  ISETP.GE.U32.AND P0, PT, R10, 0x7, PT ;  /* 0x000000070a00780c */ /* 0x000fe20003f06070 */
[----:B------:R-:W-:-:S12]  /*0f30*/  HFMA2 R10, -RZ, RZ, 0, 0 ;  /* 0x00000000ff0a7431 */ /* 0x000fd800000001ff */
[----:B------:R-:W-:Y:S05]  /*0f40*/  @!P0 BRA `(.L_x_14) ;  /* 0x0000001000108947 */ /* 0x000fea0003800000 */
[----:B------:R-:W-:Y:S01]  /*0f50*/  LOP3.LUT R12, R9, 0xffffff8, RZ, 0xc0, !PT ;  /* 0x0ffffff8090c7812 */ /* 0x000fe200078ec0ff */
[----:B------:R-:W-:Y:S01]  /*0f60*/  IMAD R10, R0, UR5, R3 ;  /* 0x00000005000a7c24 */ /* 0x000fe2000f8e0203 */
[----:B------:R-:W-:Y:S02]  /*0f70*/  MOV R11, R3 ;  /* 0x00000003000b7202 */ /* 0x000fe40000000f00 */
[----:B------:R-:W-:-:S07]  /*0f80*/  IADD3 R12, PT, PT, -R12, RZ, RZ ;  /* 0x000000ff0c0c7210 */ /* 0x000fce0007ffe1ff */
.L_x_65:
[----:B0-----:R-:W0:Y:S08]  /*0f90*/  LDC.64 R24, c[0x0][0x390] ;  /* 0x0000e400ff187b82 */ /* 0x001e300000000a00 */
[----:B------:R-:W1:Y:S01]  /*0fa0*/  LDC.64 R22, c[0x0][0x3a0] ;  /* 0x0000e800ff167b82 */ /* 0x000e620000000a00 */
[----:B------:R-:W-:Y:S01]  /*0fb0*/  IMAD.WIDE R20, R11, 0x4, R18 ;  /* 0x000000040b147825 */ /* 0x000fe200078e0212 */
[----:B------:R-:W2:Y:S04]  /*0fc0*/  LDCU UR5, c[0x0][0x398] ;  /* 0x00007300ff0577ac */ /* 0x000ea80008000800 */
[----:B------:R-:W3:Y:S01]  /*0fd0*/  LD.E R26, desc[UR10][R20.64] ;  /* 0x0000000a141a7980 */ /* 0x000ee2000c101900 */
[----:B0-----:R-:W-:-:S05]  /*0fe0*/  IMAD.WIDE R24, R10, 0x4, R24 ;  /* 0x000000040a187825 */ /* 0x001fca00078e0218 */
[----:B------:R-:W2:Y:S01]  /*0ff0*/  LDG.E R13, desc[UR10][R24.64] ;  /* 0x0000000a180d7981 */ /* 0x000ea2000c1e1900 */
[----:B-1----:R-:W-:-:S05]  /*1000*/  IMAD.WIDE R22, R10, 0x4, R22 ;  /* 0x000000040a167825 */ /* 0x002fca00078e0216 */
[----:B------:R-:W2:Y:S02]  /*1010*/  LDG.E R16, desc[UR10][R22.64] ;  /* 0x0000000a16107981 */ /* 0x000ea4000c1e1900 */
[----:B--2---:R-:W-:-:S04]  /*1020*/  FFMA R13, R16, UR5, R13 ;  /* 0x00000005100d7c23 */ /* 0x004fc8000800000d */
[----:B------:R-:W-:-:S04]  /*1030*/  FADD R13, RZ, R13 ;  /* 0x0000000dff0d7221 */ /* 0x000fc80000000000 */
[----:B---3--:R-:W-:-:S05]  /*1040*/  FMUL R13, R13, R26 ;  /* 0x0000001a0d0d7220 */ /* 0x008fca0000400000 */
[----:B------:R0:W-:Y:S01]  /*1050*/  ATOM.E.ADD.F32.FTZ.RN.STRONG.GPU P0, RZ, desc[UR10][R14.64], R13 ;  /* 0x8000000d0eff79a2 */ /* 0x0001e2000c10f30a */
[----:B------:R-:W-:Y:S04]  /*1060*/  BSSY.RECONVERGENT B1, `(.L_x_15) ;  /* 0x0000016000017945 */ /* 0x000fe80003800200 */
[----:B0-----:R-:W-:Y:S05]  /*1070*/  @P0 BRA `(.L_x_16) ;  /* 0x0000000000500947 */ /* 0x001fea0003800000 */
[----:B------:R-:W0:Y:S02]  /*1080*/  QSPC.E.S P0, RZ, [R14] ;  /* 0x000000000eff73aa */ /* 0x000e240000000500 */
[----:B0-----:R-:W-:Y:S05]  /*1090*/  @!P0 BRA `(.L_x_17) ;  /* 0x00000000001c8947 */ /* 0x001fea0003800000 */
[----:B------:R-:W-:-:S04]  /*10a0*/  MOV R16, R14 ;  /* 0x0000000e00107202 */ /* 0x000fc80000000f00 */
[----:B------:R-:W-:-:S07]  /*10b0*/  MOV R26, R16 ;  /* 0x00000010001a7202 */ /* 0x000fce0000000f00 */
.L_x_18:
[----:B------:R-:W0:Y:S02]  /*10c0*/  LDS R16, [R26] ;  /* 0x000000001a107984 */ /* 0x000e240000000800 */
[----:B0-----:R-:W-:-:S05]  /*10d0*/  FADD R17, R13, R16 ;  /* 0x000000100d117221 */ /* 0x001fca0000000000 */
[----:B------:R-:W0:Y:S02]  /*10e0*/  ATOMS.CAST.SPIN P0, [R26], R16, R17 ;  /* 0x000000101a00758d */ /* 0x000e240001800011 */
[----:B0-----:R-:W-:Y:S05]  /*10f0*/  @!P0 BRA `(.L_x_18) ;  /* 0xfffffffc00f08947 */ /* 0x001fea000383ffff */
[----:B------:R-:W-:Y:S05]  /*1100*/  BRA `(.L_x_16) ;  /* 0x00000000002c7947 */ /* 0x000fea0003800000 */
.L_x_17:
[----:B------:R-:W0:Y:S02]  /*1110*/  QSPC.E.D P0, RZ, [R14] ;  /* 0x000000000eff73aa */ /* 0x000e240000000700 */
[----:B0-----:R-:W-:Y:S05]  /*1120*/  @!P0 BRA `(.L_x_19) ;  /* 0x0000000000188947 */ /* 0x001fea0003800000 */
.L_x_20:
[----:B------:R-:W2:Y:S02]  /*1130*/  LD.E R16, [R14] ;  /* 0x000000000e107980 */ /* 0x000ea40000100900 */
[----:B--2---:R-:W-:-:S06]  /*1140*/  FADD R17, R13, R16 ;  /* 0x000000100d117221 */ /* 0x004fcc0000000000 */
[----:B------:R-:W2:Y:S02]  /*1150*/  ATOM.E.CAST.SPIN PT, R17, [R14], R16, R17 ;  /* 0x000000100e11738b */ /* 0x000ea400019e0111 */
[----:B--2---:R-:W-:-:S13]  /*1160*/  ISETP.EQ.U32.AND P0, PT, R17, 0x1, PT ;  /* 0x000000011100780c */ /* 0x004fda0003f02070 */
[----:B------:R-:W-:Y:S05]  /*1170*/  @!P0 BRA `(.L_x_20) ;  /* 0xfffffffc00ec8947 */ /* 0x000fea000383ffff */
[----:B------:R-:W-:Y:S05]  /*1180*/  BRA `(.L_x_16) ;  /* 0x00000000000c7947 */ /* 0x000fea0003800000 */
.L_x_19:
[----:B------:R-:W2:Y:S02]  /*1190*/  LD.E R16, desc[UR10][R14.64] ;  /* 0x0000000a0e107980 */ /* 0x000ea4000c101900 */
[----:B--2---:R-:W-:-:S05]  /*11a0*/  FADD R13, R13, R16 ;  /* 0x000000100d0d7221 */ /* 0x004fca0000000000 */
[----:B------:R0:W-:Y:S02]  /*11b0*/  ST.E desc[UR10][R14.64], R13 ;  /* 0x0000000d0e007985 */ /* 0x0001e4000c10190a */
.L_x_16:
[----:B------:R-:W-:Y:S05]  /*11c0*/  BSYNC.RECONVERGENT B1 ;  /* 0x0000000000017941 */ /* 0x000fea0003800200 */
.L_x_15:
[----:B0-----:R-:W2:Y:S04]  /*11d0*/  LDG.E R13, desc[UR10][R24.64+0x4] ;  /* 0x0000040a180d7981 */ /* 0x001ea8000c1e1900 */
[----:B------:R-:W2:Y:S04]  /*11e0*/  LDG.E R16, desc[UR10][R22.64+0x4] ;  /* 0x0000040a16107981 */ /* 0x000ea8000c1e1900 */
[----:B------:R-:W3:Y:S01]  /*11f0*/  LD.E R26, desc[UR10][R20.64+0x4] ;  /* 0x0000040a141a7980 */ /* 0x000ee2000c101900 */
        /* <DEDUP_REMOVED lines=10> */
.L_x_24:
[----:B------:R-:W0:Y:S02]  /*12a0*/  LDS R16, [R26] ;  /* 0x000000001a107984 */ /* 0x000e240000000800 */
[----:B0-----:R-:W-:-:S05]  /*12b0*/  FADD R17, R13, R16 ;  /* 0x000000100d117221 */ /* 0x001fca0000000000 */
[----:B------:R-:W0:Y:S02]  /*12c0*/  ATOMS.CAST.SPIN P0, [R26], R16, R17 ;  /* 0x000000101a00758d */ /* 0x000e240001800011 */
[----:B0-----:R-:W-:Y:S05]  /*12d0*/  @!P0 BRA `(.L_x_24) ;  /* 0xfffffffc00f08947 */ /* 0x001fea000383ffff */
[----:B------:R-:W-:Y:S05]  /*12e0*/  BRA `(.L_x_22) ;  /* 0x00000000002c7947 */ /* 0x000fea0003800000 */
.L_x_23:
[----:B------:R-:W0:Y:S02]  /*12f0*/  QSPC.E.D P0, RZ, [R14] ;  /* 0x000000000eff73aa */ /* 0x000e240000000700 */
[----:B0-----:R-:W-:Y:S05]  /*1300*/  @!P0 BRA `(.L_x_25) ;  /* 0x0000000000188947 */ /* 0x001fea0003800000 */
.L_x_26:
[----:B------:R-:W2:Y:S02]  /*1310*/  LD.E R16, [R14] ;  /* 0x000000000e107980 */ /* 0x000ea40000100900 */
[----:B--2---:R-:W-:-:S06]  /*1320*/  FADD R17, R13, R16 ;  /* 0x000000100d117221 */ /* 0x004fcc0000000000 */
[----:B------:R-:W2:Y:S02]  /*1330*/  ATOM.E.CAST.SPIN PT, R17, [R14], R16, R17 ;  /* 0x000000100e11738b */ /* 0x000ea400019e0111 */
[----:B--2---:R-:W-:-:S13]  /*1340*/  ISETP.EQ.U32.AND P0, PT, R17, 0x1, PT ;  /* 0x000000011100780c */ /* 0x004fda0003f02070 */
[----:B------:R-:W-:Y:S05]  /*1350*/  @!P0 BRA `(.L_x_26) ;  /* 0xfffffffc00ec8947 */ /* 0x000fea000383ffff */
[----:B------:R-:W-:Y:S05]  /*1360*/  BRA `(.L_x_22) ;  /* 0x00000000000c7947 */ /* 0x000fea0003800000 */
.L_x_25:
[----:B------:R-:W2:Y:S02]  /*1370*/  LD.E R16, desc[UR10][R14.64] ;  /* 0x0000000a0e107980 */ /* 0x000ea4000c101900 */
[----:B--2---:R-:W-:-:S05]  /*1380*/  FADD R13, R13, R16 ;  /* 0x000000100d0d7221 */ /* 0x004fca0000000000 */
[----:B------:R0:W-:Y:S02]  /*1390*/  ST.E desc[UR10][R14.64], R13 ;  /* 0x0000000d0e007985 */ /* 0x0001e4000c10190a */
.L_x_22:
[----:B------:R-:W-:Y:S05]  /*13a0*/  BSYNC.RECONVERGENT B1 ;  /* 0x0000000000017941 */ /* 0x000fea0003800200 */
.L_x_21:
        /* <DEDUP_REMOVED lines=13> */
.L_x_30:
[----:B------:R-:W0:Y:S02]  /*1480*/  LDS R16, [R26] ;  /* 0x000000001a107984 */ /* 0x000e240000000800 */
[----:B0-----:R-:W-:-:S05]  /*1490*/  FADD R17, R13, R16 ;  /* 0x000000100d117221 */ /* 0x001fca0000000000 */
[----:B------:R-:W0:Y:S02]  /*14a0*/  ATOMS.CAST.SPIN P0, [R26], R16, R17 ;  /* 0x000000101a00758d */ /* 0x000e240001800011 */
[----:B0-----:R-:W-:Y:S05]  /*14b0*/  @!P0 BRA `(.L_x_30) ;  /* 0xfffffffc00f08947 */ /* 0x001fea000383ffff */
[----:B------:R-:W-:Y:S05]  /*14c0*/  BRA `(.L_x_28) ;  /* 0x00000000002c7947 */ /* 0x000fea0003800000 */
.L_x_29:
[----:B------:R-:W0:Y:S02]  /*14d0*/  QSPC.E.D P0, RZ, [R14] ;  /* 0x000000000eff73aa */ /* 0x000e240000000700 */
[----:B0-----:R-:W-:Y:S05]  /*14e0*/  @!P0 BRA `(.L_x_31) ;  /* 0x0000000000188947 */ /* 0x001fea0003800000 */
.L_x_32:
[----:B------:R-:W2:Y:S02]  /*14f0*/  LD.E R16, [R14] ;  /* 0x000000000e107980 */ /* 0x000ea40000100900 */
[----:B--2---:R-:W-:-:S06]  /*1500*/  FADD R17, R13, R16 ;  /* 0x000000100d117221 */ /* 0x004fcc0000000000 */
[----:B------:R-:W2:Y:S02]  /*1510*/  ATOM.E.CAST.SPIN PT, R17, [R14], R16, R17 ;  /* 0x000000100e11738b */ /* 0x000ea400019e0111 */
[----:B--2---:R-:W-:-:S13]  /*1520*/  ISETP.EQ.U32.AND P0, PT, R17, 0x1, PT ;  /* 0x000000011100780c */ /* 0x004fda0003f02070 */
[----:B------:R-:W-:Y:S05]  /*1530*/  @!P0 BRA `(.L_x_32) ;  /* 0xfffffffc00ec8947 */ /* 0x000fea000383ffff */
[----:B------:R-:W-:Y:S05]  /*1540*/  BRA `(.L_x_28) ;  /* 0x00000000000c7947 */ /* 0x000fea0003800000 */
.L_x_31:
[----:B------:R-:W2:Y:S02]  /*1550*/  LD.E R16, desc[UR10][R14.64] ;  /* 0x0000000a0e107980 */ /* 0x000ea4000c101900 */
[----:B--2---:R-:W-:-:S05]  /*1560*/  FADD R13, R13, R16 ;  /* 0x000000100d0d7221 */ /* 0x004fca0000000000 */
[----:B------:R0:W-:Y:S02]  /*1570*/  ST.E desc[UR10][R14.64], R13 ;  /* 0x0000000d0e007985 */ /* 0x0001e4000c10190a */
.L_x_28:
[----:B------:R-:W-:Y:S05]  /*1580*/  BSYNC.RECONVERGENT B1 ;  /* 0x0000000000017941 */ /* 0x000fea0003800200 */
.L_x_27:
        /* <DEDUP_REMOVED lines=13> */
.L_x_36:
[----:B------:R-:W0:Y:S02]  /*1660*/  LDS R16, [R26] ;  /* 0x000000001a107984 */ /* 0x000e240000000800 */
[----:B0-----:R-:W-:-:S05]  /*1670*/  FADD R17, R13, R16 ;  /* 0x000000100d117221 */ /* 0x001fca0000000000 */
[----:B------:R-:W0:Y:S02]  /*1680*/  ATOMS.CAST.SPIN P0, [R26], R16, R17 ;  /* 0x000000101a00758d */ /* 0x000e240001800011 */
[----:B0-----:R-:W-:Y:S05]  /*1690*/  @!P0 BRA `(.L_x_36) ;  /* 0xfffffffc00f08947 */ /* 0x001fea000383ffff */
[----:B------:R-:W-:Y:S05]  /*16a0*/  BRA `(.L_x_34) ;  /* 0x00000000002c7947 */ /* 0x000fea0003800000 */
.L_x_35:
[----:B------:R-:W0:Y:S02]  /*16b0*/  QSPC.E.D P0, RZ, [R14] ;  /* 0x000000000eff73aa */ /* 0x000e240000000700 */
[----:B0-----:R-:W-:Y:S05]  /*16c0*/  @!P0 BRA `(.L_x_37) ;  /* 0x0000000000188947 */ /* 0x001fea0003800000 */
.L_x_38:
[----:B------:R-:W2:Y:S02]  /*16d0*/  LD.E R16, [R14] ;  /* 0x000000000e107980 */ /* 0x000ea40000100900 */
[----:B--2---:R-:W-:-:S06]  /*16e0*/  FADD R17, R13, R16 ;  /* 0x000000100d117221 */ /* 0x004fcc0000000000 */
[----:B------:R-:W2:Y:S02]  /*16f0*/  ATOM.E.CAST.SPIN PT, R17, [R14], R16, R17 ;  /* 0x000000100e11738b */ /* 0x000ea400019e0111 */
[----:B--2---:R-:W-:-:S13]  /*1700*/  ISETP.EQ.U32.AND P0, PT, R17, 0x1, PT ;  /* 0x000000011100780c */ /* 0x004fda0003f02070 */
[----:B------:R-:W-:Y:S05]  /*1710*/  @!P0 BRA `(.L_x_38) ;  /* 0xfffffffc00ec8947 */ /* 0x000fea000383ffff */
[----:B------:R-:W-:Y:S05]  /*1720*/  BRA `(.L_x_34) ;  /* 0x00000000000c7947 */ /* 0x000fea0003800000 */
.L_x_37:
[----:B------:R-:W2:Y:S02]  /*1730*/  LD.E R16, desc[UR10][R14.64] ;  /* 0x0000000a0e107980 */ /* 0x000ea4000c101900 */
[----:B--2---:R-:W-:-:S05]  /*1740*/  FADD R13, R13, R16 ;  /* 0x000000100d0d7221 */ /* 0x004fca0000000000 */
[----:B------:R0:W-:Y:S02]  /*1750*/  ST.E desc[UR10][R14.64], R13 ;  /* 0x0000000d0e007985 */ /* 0x0001e4000c10190a */
.L_x_34:
[----:B------:R-:W-:Y:S05]  /*1760*/  BSYNC.RECONVERGENT B1 ;  /* 0x0000000000017941 */ /* 0x000fea0003800200 */
.L_x_33:
        /* <DEDUP_REMOVED lines=13> */
.L_x_42:
[----:B------:R-:W0:Y:S02]  /*1840*/  LDS R16, [R26] ;  /* 0x000000001a107984 */ /* 0x000e240000000800 */
[----:B0-----:R-:W-:-:S05]  /*1850*/  FADD R17, R13, R16 ;  /* 0x000000100d117221 */ /* 0x001fca0000000000 */
[----:B------:R-:W0:Y:S02]  /*1860*/  ATOMS.CAST.SPIN P0, [R26], R16, R17 ;  /* 0x000000101a00758d */ /* 0x000e240001800011 */
[----:B0-----:R-:W-:Y:S05]  /*1870*/  @!P0 BRA `(.L_x_42) ;  /* 0xfffffffc00f08947 */ /* 0x001fea000383ffff */
[----:B------:R-:W-:Y:S05]  /*1880*/  BRA `(.L_x_40) ;  /* 0x00000000002c7947 */ /* 0x000fea0003800000 */
.L_x_41:
[----:B------:R-:W0:Y:S02]  /*1890*/  QSPC.E.D P0, RZ, [R14] ;  /* 0x000000000eff73aa */ /* 0x000e240000000700 */
[----:B0-----:R-:W-:Y:S05]  /*18a0*/  @!P0 BRA `(.L_x_43) ;  /* 0x0000000000188947 */ /* 0x001fea0003800000 */
.L_x_44:
[----:B------:R-:W2:Y:S02]  /*18b0*/  LD.E R16, [R14] ;  /* 0x000000000e107980 */ /* 0x000ea40000100900 */
[----:B--2---:R-:W-:-:S06]  /*18c0*/  FADD R17, R13, R16 ;  /* 0x000000100d117221 */ /* 0x004fcc0000000000 */
[----:B------:R-:W2:Y:S02]  /*18d0*/  ATOM.E.CAST.SPIN PT, R17, [R14], R16, R17 ;  /* 0x000000100e11738b */ /* 0x000ea400019e0111 */
[----:B--2---:R-:W-:-:S13]  /*18e0*/  ISETP.EQ.U32.AND P0, PT, R17, 0x1, PT ;  /* 0x000000011100780c */ /* 0x004fda0003f02070 */
[----:B------:R-:W-:Y:S05]  /*18f0*/  @!P0 BRA `(.L_x_44) ;  /* 0xfffffffc00ec8947 */ /* 0x000fea000383ffff */
[----:B------:R-:W-:Y:S05]  /*1900*/  BRA `(.L_x_40) ;  /* 0x00000000000c7947 */ /* 0x000fea0003800000 */
.L_x_43:
[----:B------:R-:W2:Y:S02]  /*1910*/  LD.E R16, desc[UR10][R14.64] ;  /* 0x0000000a0e107980 */ /* 0x000ea4000c101900 */
[----:B--2---:R-:W-:-:S05]  /*1920*/  FADD R13, R13, R16 ;  /* 0x000000100d0d7221 */ /* 0x004fca0000000000 */
[----:B------:R0:W-:Y:S02]  /*1930*/  ST.E desc[UR10][R14.64], R13 ;  /* 0x0000000d0e007985 */ /* 0x0001e4000c10190a */
.L_x_40:
[----:B------:R-:W-:Y:S05]  /*1940*/  BSYNC.RECONVERGENT B1 ;  /* 0x0000000000017941 */ /* 0x000fea0003800200 */
.L_x_39:
        /* <DEDUP_REMOVED lines=13> */
.L_x_48:
[----:B------:R-:W0:Y:S02]  /*1a20*/  LDS R16, [R26] ;  /* 0x000000001a107984 */ /* 0x000e240000000800 */
[----:B0-----:R-:W-:-:S05]  /*1a30*/  FADD R17, R13, R16 ;  /* 0x000000100d117221 */ /* 0x001fca0000000000 */
[----:B------:R-:W0:Y:S02]  /*1a40*/  ATOMS.CAST.SPIN P0, [R26], R16, R17 ;  /* 0x000000101a00758d */ /* 0x000e240001800011 */
[----:B0-----:R-:W-:Y:S05]  /*1a50*/  @!P0 BRA `(.L_x_48) ;  /* 0xfffffffc00f08947 */ /* 0x001fea000383ffff */
[----:B------:R-:W-:Y:S05]  /*1a60*/  BRA `(.L_x_46) ;  /* 0x00000000002c7947 */ /* 0x000fea0003800000 */
.L_x_47:
[----:B------:R-:W0:Y:S02]  /*1a70*/  QSPC.E.D P0, RZ, [R14] ;  /* 0x000000000eff73aa */ /* 0x000e240000000700 */
[----:B0-----:R-:W-:Y:S05]  /*1a80*/  @!P0 BRA `(.L_x_49) ;  /* 0x0000000000188947 */ /* 0x001fea0003800000 */
.L_x_50:
[----:B------:R-:W2:Y:S02]  /*1a90*/  LD.E R16, [R14] ;  /* 0x000000000e107980 */ /* 0x000ea40000100900 */
[----:B--2---:R-:W-:-:S06]  /*1aa0*/  FADD R17, R13, R16 ;  /* 0x000000100d117221 */ /* 0x004fcc0000000000 */
[----:B------:R-:W2:Y:S02]  /*1ab0*/  ATOM.E.CAST.SPIN PT, R17, [R14], R16, R17 ;  /* 0x000000100e11738b */ /* 0x000ea400019e0111 */
[----:B--2---:R-:W-:-:S13]  /*1ac0*/  ISETP.EQ.U32.AND P0, PT, R17, 0x1, PT ;  /* 0x000000011100780c */ /* 0x004fda0003f02070 */
[----:B------:R-:W-:Y:S05]  /*1ad0*/  @!P0 BRA `(.L_x_50) ;  /* 0xfffffffc00ec8947 */ /* 0x000fea000383ffff */
[----:B------:R-:W-:Y:S05]  /*1ae0*/  BRA `(.L_x_46) ;  /* 0x00000000000c7947 */ /* 0x000fea0003800000 */
.L_x_49:
[----:B------:R-:W2:Y:S02]  /*1af0*/  LD.E R16, desc[UR10][R14.64] ;  /* 0x0000000a0e107980 */ /* 0x000ea4000c101900 */
[----:B--2---:R-:W-:-:S05]  /*1b00*/  FADD R13, R13, R16 ;  /* 0x000000100d0d7221 */ /* 0x004fca0000000000 */
[----:B------:R0:W-:Y:S02]  /*1b10*/  ST.E desc[UR10][R14.64], R13 ;  /* 0x0000000d0e007985 */ /* 0x0001e4000c10190a */
.L_x_46:
[----:B------:R-:W-:Y:S05]  /*1b20*/  BSYNC.RECONVERGENT B1 ;  /* 0x0000000000017941 */ /* 0x000fea0003800200 */
.L_x_45:
        /* <DEDUP_REMOVED lines=11> */
[----:B------:R-:W-:Y:S01]  /*1be0*/  MOV R16, R14 ;  /* 0x0000000e00107202 */ /* 0x000fe20000000f00 */
[----:B------:R-:W-:Y:S03]  /*1bf0*/  BSSY.RECONVERGENT B2, `(.L_x_54) ;  /* 0x0000006000027945 */ /* 0x000fe60003800200 */
[----:B------:R-:W-:-:S07]  /*1c00*/  MOV R26, R16 ;  /* 0x00000010001a7202 */ /* 0x000fce0000000f00 */
.L_x_55:
[----:B------:R-:W0:Y:S02]  /*1c10*/  LDS R16, [R26] ;  /* 0x000000001a107984 */ /* 0x000e240000000800 */
[----:B0-----:R-:W-:-:S05]  /*1c20*/  FADD R17, R13, R16 ;  /* 0x000000100d117221 */ /* 0x001fca0000000000 */
[----:B------:R-:W0:Y:S02]  /*1c30*/  ATOMS.CAST.SPIN P0, [R26], R16, R17 ;  /* 0x000000101a00758d */ /* 0x000e240001800011 */
[----:B0-----:R-:W-:Y:S05]  /*1c40*/  @!P0 BRA `(.L_x_55) ;  /* 0xfffffffc00f08947 */ /* 0x001fea000383ffff */
[----:B------:R-:W-:Y:S05]  /*1c50*/  BSYNC.RECONVERGENT B2 ;  /* 0x0000000000027941 */ /* 0x000fea0003800200 */
.L_x_54:
[----:B------:R-:W-:Y:S05]  /*1c60*/  BRA `(.L_x_52) ;  /* 0x0000000000347947 */ /* 0x000fea0003800000 */
.L_x_53:
[----:B------:R-:W0:Y:S02]  /*1c70*/  QSPC.E.D P0, RZ, [R14] ;  /* 0x000000000eff73aa */ /* 0x000e240000000700 */
[----:B0-----:R-:W-:Y:S05]  /*1c80*/  @!P0 BRA `(.L_x_56) ;  /* 0x0000000000208947 */ /* 0x001fea0003800000 */
[----:B------:R-:W-:Y:S01]  /*1c90*/  BSSY.RECONVERGENT B2, `(.L_x_57) ;  /* 0x0000006000027945 */ /* 0x000fe20003800200 */
.L_x_58:
[----:B------:R-:W2:Y:S02]  /*1ca0*/  LD.E R16, [R14] ;  /* 0x000000000e107980 */ /* 0x000ea40000100900 */
[----:B--2---:R-:W-:-:S06]  /*1cb0*/  FADD R17, R13, R16 ;  /* 0x000000100d117221 */ /* 0x004fcc0000000000 */
[----:B------:R-:W2:Y:S02]  /*1cc0*/  ATOM.E.CAST.SPIN PT, R17, [R14], R16, R17 ;  /* 0x000000100e11738b */ /* 0x000ea400019e0111 */
[----:B--2---:R-:W-:-:S13]  /*1cd0*/  ISETP.EQ.U32.AND P0, PT, R17, 0x1, PT ;  /* 0x000000011100780c */ /* 0x004fda0003f02070 */
[----:B------:R-:W-:Y:S05]  /*1ce0*/  @!P0 BRA `(.L_x_58) ;  /* 0xfffffffc00ec8947 */ /* 0x000fea000383ffff */
[----:B------:R-:W-:Y:S05]  /*1cf0*/  BSYNC.RECONVERGENT B2 ;  /* 0x0000000000027941 */ /* 0x000fea0003800200 */
.L_x_57:
[----:B------:R-:W-:Y:S05]  /*1d00*/  BRA `(.L_x_52) ;  /* 0x00000000000c7947 */ /* 0x000fea0003800000 */
.L_x_56:
[----:B------:R-:W2:Y:S02]  /*1d10*/  LD.E R16, desc[UR10][R14.64] ;  /* 0x0000000a0e107980 */ /* 0x000ea4000c101900 */
[----:B--2---:R-:W-:-:S05]  /*1d20*/  FADD R13, R13, R16 ;  /* 0x000000100d0d7221 */ /* 0x004fca0000000000 */
[----:B------:R0:W-:Y:S02]  /*1d30*/  ST.E desc[UR10][R14.64], R13 ;  /* 0x0000000d0e007985 */ /* 0x0001e4000c10190a */
.L_x_52:
[----:B------:R-:W-:Y:S05]  /*1d40*/  BSYNC.RECONVERGENT B1 ;  /* 0x0000000000017941 */ /* 0x000fea0003800200 */
.L_x_51:
[----:B------:R-:W0:Y:S04]  /*1d50*/  LDG.E R24, desc[UR10][R24.64+0x1c] ;  /* 0x00001c0a18187981 */ /* 0x000e28000c1e1900 */
[----:B------:R-:W0:Y:S04]  /*1d60*/  LDG.E R23, desc[UR10][R22.64+0x1c] ;  /* 0x00001c0a16177981 */ /* 0x000e28000c1e1900 */
[----:B------:R-:W2:Y:S01]  /*1d70*/  LD.E R20, desc[UR10][R20.64+0x1c] ;  /* 0x00001c0a14147980 */ /* 0x000ea2000c101900 */
[----:B0-----:R-:W-:-:S04]  /*1d80*/  FFMA R13, R23, UR5, R24 ;  /* 0x00000005170d7c23 */ /* 0x001fc80008000018 */
[----:B------:R-:W-:-:S04]  /*1d90*/  FADD R13, RZ, R13 ;  /* 0x0000000dff0d7221 */ /* 0x000fc80000000000 */
        /* <DEDUP_REMOVED lines=8> */
.L_x_62:
[----:B------:R-:W0:Y:S02]  /*1e20*/  LDS R16, [R13] ;  /* 0x000000000d107984 */ /* 0x000e240000000800 */
[----:B0-----:R-:W-:-:S05]  /*1e30*/  FADD R17, R27, R16 ;  /* 0x000000101b117221 */ /* 0x001fca0000000000 */
[----:B------:R-:W0:Y:S02]  /*1e40*/  ATOMS.CAST.SPIN P0, [R13], R16, R17 ;  /* 0x000000100d00758d */ /* 0x000e240001800011 */
[----:B0-----:R-:W-:Y:S05]  /*1e50*/  @!P0 BRA `(.L_x_62) ;  /* 0xfffffffc00f08947 */ /* 0x001fea000383ffff */
[----:B------:R-:W-:Y:S05]  /*1e60*/  BRA `(.L_x_60) ;  /* 0x00000000002c7947 */ /* 0x000fea0003800000 */
.L_x_61:
[----:B------:R-:W0:Y:S02]  /*1e70*/  QSPC.E.D P0, RZ, [R14] ;  /* 0x000000000eff73aa */ /* 0x000e240000000700 */
[----:B0-----:R-:W-:Y:S05]  /*1e80*/  @!P0 BRA `(.L_x_63) ;  /* 0x0000000000188947 */ /* 0x001fea0003800000 */
.L_x_64:
[----:B------:R-:W2:Y:S02]  /*1e90*/  LD.E R16, [R14] ;  /* 0x000000000e107980 */ /* 0x000ea40000100900 */
[----:B--2---:R-:W-:-:S06]  /*1ea0*/  FADD R17, R27, R16 ;  /* 0x000000101b117221 */ /* 0x004fcc0000000000 */
[----:B------:R-:W2:Y:S02]  /*1eb0*/  ATOM.E.CAST.SPIN PT, R17, [R14], R16, R17 ;  /* 0x000000100e11738b */ /* 0x000ea400019e0111 */
[----:B--2---:R-:W-:-:S13]  /*1ec0*/  ISETP.EQ.U32.AND P0, PT, R17, 0x1, PT ;  /* 0x000000011100780c */ /* 0x004fda0003f02070 */
[----:B------:R-:W-:Y:S05]  /*1ed0*/  @!P0 BRA `(.L_x_64) ;  /* 0xfffffffc00ec8947 */ /* 0x000fea000383ffff */
[----:B------:R-:W-:Y:S05]  /*1ee0*/  BRA `(.L_x_60) ;  /* 0x00000000000c7947 */ /* 0x000fea0003800000 */
.L_x_63:
[----:B------:R-:W2:Y:S02]  /*1ef0*/  LD.E R13, desc[UR10][R14.64] ;  /* 0x0000000a0e0d7980 */ /* 0x000ea4000c101900 */
[----:B--2---:R-:W-:-:S05]  /*1f00*/  FADD R13, R27, R13 ;  /* 0x0000000d1b0d7221 */ /* 0x004fca0000000000 */
[----:B------:R0:W-:Y:S02]  /*1f10*/  ST.E desc[UR10][R14.64], R13 ;  /* 0x0000000d0e007985 */ /* 0x0001e4000c10190a */
.L_x_60:
[----:B------:R-:W-:Y:S05]  /*1f20*/  BSYNC.RECONVERGENT B1 ;  /* 0x0000000000017941 */ /* 0x000fea0003800200 */
.L_x_59:
[----:B------:R-:W-:Y:S02]  /*1f30*/  IADD3 R12, PT, PT, R12, 0x8, RZ ;  /* 0x000000080c0c7810 */ /* 0x000fe40007ffe0ff */
[----:B------:R-:W-:Y:S02]  /*1f40*/  IADD3 R10, PT, PT, R10, 0x8, RZ ;  /* 0x000000080a0a7810 */ /* 0x000fe40007ffe0ff */
[----:B------:R-:W-:Y:S02]  /*1f50*/  ISETP.NE.AND P0, PT, R12, RZ, PT ;  /* 0x000000ff0c00720c */ /* 0x000fe40003f05270 */
[----:B------:R-:W-:-:S11]  /*1f60*/  IADD3 R11, PT, PT, R11, 0x8, RZ ;  /* 0x000000080b0b7810 */ /* 0x000fd60007ffe0ff */
[----:B------:R-:W-:Y:S05]  /*1f70*/  @P0 BRA `(.L_x_65) ;  /* 0xfffffff000040947 */ /* 0x000fea000383ffff */
[----:B------:R-:W-:-:S07]  /*1f80*/  LOP3.LUT R10, R9, 0xffffff8, RZ, 0xc0, !PT ;  /* 0x0ffffff8090a7812 */ /* 0x000fce00078ec0ff */
.L_x_14:
[----:B------:R-:W-:-:S04]  /*1f90*/  LOP3.LUT R11, R9, 0x7, RZ, 0xc0, !PT ;  /* 0x00000007090b7812 */ /* 0x000fc800078ec0ff */
[----:B------:R-:W-:-:S13]  /*1fa0*/  ISETP.NE.AND P0, PT, R11, RZ, PT ;  /* 0x000000ff0b00720c */ /* 0x000fda0003f05270 */
[----:B------:R-:W-:Y:S05]  /*1fb0*/  @!P0 BRA `(.L_x_1) ;  /* 0x0000000c00fc8947 */ /* 0x000fea0003800000 */
[----:B------:R-:W-:-:S04]  /*1fc0*/  IADD3 R11, PT, PT, R11, -0x1, RZ ;  /* 0xffffffff0b0b7810 */ /* 0x000fc80007ffe0ff */
[----:B------:R-:W-:-:S13]  /*1fd0*/  ISETP.GE.U32.AND P0, PT, R11, 0x3, PT ;  /* 0x000000030b00780c */ /* 0x000fda0003f06070 */
[----:B------:R-:W-:Y:S05]  /*1fe0*/  @!P0 BRA `(.L_x_66) ;  /* 0x0000000800188947 */ /* 0x000fea0003800000 */
[----:B------:R-:W1:Y:S01]  /*1ff0*/  LDC.64 R22, c[0x0][0x390] ;  /* 0x0000e400ff167b82 */ /* 0x000e620000000a00 */
[----:B------:R-:W2:Y:S01]  /*2000*/  LDCU UR5, c[0x0][0x3c8] ;  /* 0x00007900ff0577ac */ /* 0x000ea20008000800 */
[----:B0-----:R-:W-:-:S06]  /*2010*/  IADD3 R13, PT, PT, R3, R10, RZ ;  /* 0x0000000a030d7210 */ /* 0x001fcc0007ffe0ff */
[----:B------:R-:W0:Y:S01]  /*2020*/  LDC.64 R20, c[0x0][0x3a0] ;  /* 0x0000e800ff147b82 */ /* 0x000e220000000a00 */
[----:B--2---:R-:W-:Y:S01]  /*2030*/  IMAD R11, R0, UR5, R13 ;  /* 0x00000005000b7c24 */ /* 0x004fe2000f8e020d */
[----:B------:R-:W2:Y:S03]  /*2040*/  LDCU UR5, c[0x0][0x398] ;  /* 0x00007300ff0577ac */ /* 0x000ea60008000800 */
[----:B-1----:R-:W-:-:S04]  /*2050*/  IMAD.WIDE R22, R11, 0x4, R22 ;  /* 0x000000040b167825 */ /* 0x002fc800078e0216 */
[----:B0-----:R-:W-:Y:S02]  /*2060*/  IMAD.WIDE R20, R11, 0x4, R20 ;  /* 0x000000040b147825 */ /* 0x001fe400078e0214 */
[----:B------:R-:W2:Y:S04]  /*2070*/  LDG.E R11, desc[UR10][R22.64] ;  /* 0x0000000a160b7981 */ /* 0x000ea8000c1e1900 */
[----:B------:R-:W2:Y:S01]  /*2080*/  LDG.E R16, desc[UR10][R20.64] ;  /* 0x0000000a14107981 */ /* 0x000ea2000c1e1900 */
[----:B------:R-:W-:-:S05]  /*2090*/  IMAD.WIDE R12, R13, 0x4, R18 ;  /* 0x000000040d0c7825 */ /* 0x000fca00078e0212 */
        /* <DEDUP_REMOVED lines=11> */
.L_x_70:
[----:B------:R-:W0:Y:S02]  /*2150*/  LDS R16, [R24] ;  /* 0x0000000018107984 */ /* 0x000e240000000800 */
[----:B0-----:R-:W-:-:S05]  /*2160*/  FADD R17, R11, R16 ;  /* 0x000000100b117221 */ /* 0x001fca0000000000 */
[----:B------:R-:W0:Y:S02]  /*2170*/  ATOMS.CAST.SPIN P0, [R24], R16, R17 ;  /* 0x000000101800758d */ /* 0x000e240001800011 */
[----:B0-----:R-:W-:Y:S05]  /*2180*/  @!P0 BRA `(.L_x_70) ;  /* 0xfffffffc00f08947 */ /* 0x001fea000383ffff */
[----:B------:R-:W-:Y:S05]  /*2190*/  BRA `(.L_x_68) ;  /* 0x00000000002c7947 */ /* 0x000fea0003800000 */
.L_x_69:
[----:B------:R-:W0:Y:S02]  /*21a0*/  QSPC.E.D P0, RZ, [R14] ;  /* 0x000000000eff73aa */ /* 0x000e240000000700 */
[----:B0-----:R-:W-:Y:S05]  /*21b0*/  @!P0 BRA `(.L_x_71) ;  /* 0x0000000000188947 */ /* 0x001fea0003800000 */
.L_x_72:
[----:B------:R-:W2:Y:S02]  /*21c0*/  LD.E R16, [R14] ;  /* 0x000000000e107980 */ /* 0x000ea40000100900 */
[----:B--2---:R-:W-:-:S06]  /*21d0*/  FADD R17, R11, R16 ;  /* 0x000000100b117221 */ /* 0x004fcc0000000000 */
[----:B------:R-:W2:Y:S02]  /*21e0*/  ATOM.E.CAST.SPIN PT, R17, [R14], R16, R17 ;  /* 0x000000100e11738b */ /* 0x000ea400019e0111 */
[----:B--2---:R-:W-:-:S13]  /*21f0*/  ISETP.EQ.U32.AND P0, PT, R17, 0x1, PT ;  /* 0x000000011100780c */ /* 0x004fda0003f02070 */
[----:B------:R-:W-:Y:S05]  /*2200*/  @!P0 BRA `(.L_x_72) ;  /* 0xfffffffc00ec8947 */ /* 0x000fea000383ffff */
[----:B------:R-:W-:Y:S05]  /*2210*/  BRA `(.L_x_68) ;  /* 0x00000000000c7947 */ /* 0x000fea0003800000 */
.L_x_71:
[----:B------:R-:W2:Y:S02]  /*2220*/  LD.E R16, desc[UR10][R14.64] ;  /* 0x0000000a0e107980 */ /* 0x000ea4000c101900 */
[----:B--2---:R-:W-:-:S05]  /*2230*/  FADD R11, R11, R16 ;  /* 0x000000100b0b7221 */ /* 0x004fca0000000000 */
[----:B------:R0:W-:Y:S02]  /*2240*/  ST.E desc[UR10][R14.64], R11 ;  /* 0x0000000b0e007985 */ /* 0x0001e4000c10190a */
.L_x_68:
[----:B------:R-:W-:Y:S05]  /*2250*/  BSYNC.RECONVERGENT B1 ;  /* 0x0000000000017941 */ /* 0x000fea0003800200 */
.L_x_67:
        /* <DEDUP_REMOVED lines=13> */
.L_x_76:
[----:B------:R-:W0:Y:S02]  /*2330*/  LDS R16, [R24] ;  /* 0x0000000018107984 */ /* 0x000e240000000800 */
[----:B0-----:R-:W-:-:S05]  /*2340*/  FADD R17, R11, R16 ;  /* 0x000000100b117221 */ /* 0x001fca0000000000 */
[----:B------:R-:W0:Y:S02]  /*2350*/  ATOMS.CAST.SPIN P0, [R24], R16, R17 ;  /* 0x000000101800758d */ /* 0x000e240001800011 */
[----:B0-----:R-:W-:Y:S05]  /*2360*/  @!P0 BRA `(.L_x_76) ;  /* 0xfffffffc00f08947 */ /* 0x001fea000383ffff */
[----:B------:R-:W-:Y:S05]  /*2370*/  BRA `(.L_x_74) ;  /* 0x00000000002c7947 */ /* 0x000fea0003800000 */
.L_x_75:
[----:B------:R-:W0:Y:S02]  /*2380*/  QSPC.E.D P0, RZ, [R14] ;  /* 0x000000000eff73aa */ /* 0x000e240000000700 */
[----:B0-----:R-:W-:Y:S05]  /*2390*/  @!P0 BRA `(.L_x_77) ;  /* 0x0000000000188947 */ /* 0x001fea0003800000 */
.L_x_78:
[----:B------:R-:W2:Y:S02]  /*23a0*/  LD.E R16, [R14] ;  /* 0x000000000e107980 */ /* 0x000ea40000100900 */
[----:B--2---:R-:W-:-:S06]  /*23b0*/  FADD R17, R11, R16 ;  /* 0x000000100b117221 */ /* 0x004fcc0000000000 */
[----:B------:R-:W2:Y:S02]  /*23c0*/  ATOM.E.CAST.SPIN PT, R17, [R14], R16, R17 ;  /* 0x000000100e11738b */ /* 0x000ea400019e0111 */
[----:B--2---:R-:W-:-:S13]  /*23d0*/  ISETP.EQ.U32.AND P0, PT, R17, 0x1, PT ;  /* 0x000000011100780c */ /* 0x004fda0003f02070 */
[----:B------:R-:W-:Y:S05]  /*23e0*/  @!P0 BRA `(.L_x_78) ;  /* 0xfffffffc00ec8947 */ /* 0x000fea000383ffff */
[----:B------:R-:W-:Y:S05]  /*23f0*/  BRA `(.L_x_74) ;  /* 0x00000000000c7947 */ /* 0x000fea0003800000 */
.L_x_77:
[----:B------:R-:W2:Y:S02]  /*2400*/  LD.E R16, desc[UR10][R14.64] ;  /* 0x0000000a0e107980 */ /* 0x000ea4000c101900 */
[----:B--2---:R-:W-:-:S05]  /*2410*/  FADD R11, R11, R16 ;  /* 0x000000100b0b7221 */ /* 0x004fca0000000000 */
[----:B------:R0:W-:Y:S02]  /*2420*/  ST.E desc[UR10][R14.64], R11 ;  /* 0x0000000b0e007985 */ /* 0x0001e4000c10190a */
.L_x_74:
[----:B------:R-:W-:Y:S05]  /*2430*/  BSYNC.RECONVERGENT B1 ;  /* 0x0000000000017941 */ /* 0x000fea0003800200 */
.L_x_73:
        /* <DEDUP_REMOVED lines=14> */
.L_x_83:
[----:B------:R-:W0:Y:S02]  /*2520*/  LDS R16, [R24] ;  /* 0x0000000018107984 */ /* 0x000e240000000800 */
[----:B0-----:R-:W-:-:S05]  /*2530*/  FADD R17, R11, R16 ;  /* 0x000000100b117221 */ /* 0x001fca0000000000 */
[----:B------:R-:W0:Y:S02]  /*2540*/  ATOMS.CAST.SPIN P0, [R24], R16, R17 ;  /* 0x000000101800758d */ /* 0x000e240001800011 */
[----:B0-----:R-:W-:Y:S05]  /*2550*/  @!P0 BRA `(.L_x_83) ;  /* 0xfffffffc00f08947 */ /* 0x001fea000383ffff */
[----:B------:R-:W-:Y:S05]  /*2560*/  BSYNC.RECONVERGENT B2 ;  /* 0x0000000000027941 */ /* 0x000fea0003800200 */
.L_x_82:
[----:B------:R-:W-:Y:S05]  /*2570*/  BRA `(.L_x_80) ;  /* 0x0000000000347947 */ /* 0x000fea0003800000 */
.L_x_81:
[----:B------:R-:W0:Y:S02]  /*2580*/  QSPC.E.D P0, RZ, [R14] ;  /* 0x000000000eff73aa */ /* 0x000e240000000700 */
[----:B0-----:R-:W-:Y:S05]  /*2590*/  @!P0 BRA `(.L_x_84) ;  /* 0x0000000000208947 */ /* 0x001fea0003800000 */
[----:B------:R-:W-:Y:S01]  /*25a0*/  BSSY.RECONVERGENT B2, `(.L_x_85) ;  /* 0x0000006000027945 */ /* 0x000fe20003800200 */
.L_x_86:
[----:B------:R-:W2:Y:S02]  /*25b0*/  LD.E R16, [R14] ;  /* 0x000000000e107980 */ /* 0x000ea40000100900 */
[----:B--2---:R-:W-:-:S06]  /*25c0*/  FADD R17, R11, R16 ;  /* 0x000000100b117221 */ /* 0x004fcc0000000000 */
[----:B------:R-:W2:Y:S02]  /*25d0*/  ATOM.E.CAST.SPIN PT, R17, [R14], R16, R17 ;  /* 0x000000100e11738b */ /* 0x000ea400019e0111 */
[----:B--2---:R-:W-:-:S13]  /*25e0*/  ISETP.EQ.U32.AND P0, PT, R17, 0x1, PT ;  /* 0x000000011100780c */ /* 0x004fda0003f02070 */
[----:B------:R-:W-:Y:S05]  /*25f0*/  @!P0 BRA `(.L_x_86) ;  /* 0xfffffffc00ec8947 */ /* 0x000fea000383ffff */
[----:B------:R-:W-:Y:S05]  /*2600*/  BSYNC.RECONVERGENT B2 ;  /* 0x0000000000027941 */ /* 0x000fea0003800200 */
.L_x_85:
[----:B------:R-:W-:Y:S05]  /*2610*/  BRA `(.L_x_80) ;  /* 0x00000000000c7947 */ /* 0x000fea0003800000 */
.L_x_84:
[----:B------:R-:W2:Y:S02]  /*2620*/  LD.E R16, desc[UR10][R14.64] ;  /* 0x0000000a0e107980 */ /* 0x000ea4000c101900 */
[----:B--2---:R-:W-:-:S05]  /*2630*/  FADD R11, R11, R16 ;  /* 0x000000100b0b7221 */ /* 0x004fca0000000000 */
[----:B------:R0:W-:Y:S02]  /*2640*/  ST.E desc[UR10][R14.64], R11 ;  /* 0x0000000b0e007985 */ /* 0x0001e4000c10190a */
.L_x_80:
[----:B------:R-:W-:Y:S05]  /*2650*/  BSYNC.RECONVERGENT B1 ;  /* 0x0000000000017941 */ /* 0x000fea0003800200 */
.L_x_79:
        /* <DEDUP_REMOVED lines=13> */
.L_x_90:
[----:B------:R-:W0:Y:S02]  /*2730*/  LDS R12, [R11] ;  /* 0x000000000b0c7984 */ /* 0x000e240000000800 */
[----:B0-----:R-:W-:-:S05]  /*2740*/  FADD R13, R17, R12 ;  /* 0x0000000c110d7221 */ /* 0x001fca0000000000 */
[----:B------:R-:W0:Y:S02]  /*2750*/  ATOMS.CAST.SPIN P0, [R11], R12, R13 ;  /* 0x0000000c0b00758d */ /* 0x000e24000180000d */
[----:B0-----:R-:W-:Y:S05]  /*2760*/  @!P0 BRA `(.L_x_90) ;  /* 0xfffffffc00f08947 */ /* 0x001fea000383ffff */
[----:B------:R-:W-:Y:S05]  /*2770*/  BRA `(.L_x_88) ;  /* 0x00000000002c7947 */ /* 0x000fea0003800000 */
.L_x_89:
[----:B------:R-:W0:Y:S02]  /*2780*/  QSPC.E.D P0, RZ, [R14] ;  /* 0x000000000eff73aa */ /* 0x000e240000000700 */
[----:B0-----:R-:W-:Y:S05]  /*2790*/  @!P0 BRA `(.L_x_91) ;  /* 0x0000000000188947 */ /* 0x001fea0003800000 */
.L_x_92:
[----:B------:R-:W2:Y:S02]  /*27a0*/  LD.E R12, [R14] ;  /* 0x000000000e0c7980 */ /* 0x000ea40000100900 */
[----:B--2---:R-:W-:-:S06]  /*27b0*/  FADD R13, R17, R12 ;  /* 0x0000000c110d7221 */ /* 0x004fcc0000000000 */
[----:B------:R-:W2:Y:S02]  /*27c0*/  ATOM.E.CAST.SPIN PT, R13, [R14], R12, R13 ;  /* 0x0000000c0e0d738b */ /* 0x000ea400019e010d */
[----:B--2---:R-:W-:-:S13]  /*27d0*/  ISETP.EQ.U32.AND P0, PT, R13, 0x1, PT ;  /* 0x000000010d00780c */ /* 0x004fda0003f02070 */
[----:B------:R-:W-:Y:S05]  /*27e0*/  @!P0 BRA `(.L_x_92) ;  /* 0xfffffffc00ec8947 */ /* 0x000fea000383ffff */
[----:B------:R-:W-:Y:S05]  /*27f0*/  BRA `(.L_x_88) ;  /* 0x00000000000c7947 */ /* 0x000fea0003800000 */
.L_x_91:
[----:B------:R-:W2:Y:S02]  /*2800*/  LD.E R11, desc[UR10][R14.64] ;  /* 0x0000000a0e0b7980 */ /* 0x000ea4000c101900 */
[----:B--2---:R-:W-:-:S05]  /*2810*/  FADD R11, R17, R11 ;  /* 0x0000000b110b7221 */ /* 0x004fca0000000000 */
[----:B------:R0:W-:Y:S02]  /*2820*/  ST.E desc[UR10][R14.64], R11 ;  /* 0x0000000b0e007985 */ /* 0x0001e4000c10190a */
.L_x_88:
[----:B------:R-:W-:Y:S05]  /*2830*/  BSYNC.RECONVERGENT B1 ;  /* 0x0000000000017941 */ /* 0x000fea0003800200 */
.L_x_87:
[----:B------:R-:W-:-:S07]  /*2840*/  IADD3 R10, PT, PT, R10, 0x4, RZ ;  /* 0x000000040a0a7810 */ /* 0x000fce0007ffe0ff */
.L_x_66:
[----:B0-----:R-:W-:-:S13]  /*2850*/  LOP3.LUT P0, R11, R9, 0x3, RZ, 0xc0, !PT ;  /* 0x00000003090b7812 */ /* 0x001fda000780c0ff */
[----:B------:R-:W-:Y:S05]  /*2860*/  @!P0 BRA `(.L_x_1) ;  /* 0x0000000400d08947 */ /* 0x000fea0003800000 */
[----:B------:R-:W-:-:S13]  /*2870*/  ISETP.NE.AND P0, PT, R11, 0x1, PT ;  /* 0x000000010b00780c */ /* 0x000fda0003f05270 */
[----:B------:R-:W-:Y:S05]  /*2880*/  @!P0 BRA `(.L_x_93) ;  /* 0x0000000400288947 */ /* 0x000fea0003800000 */
[----:B------:R-:W0:Y:S01]  /*2890*/  LDC.64 R22, c[0x0][0x390] ;  /* 0x0000e400ff167b82 */ /* 0x000e220000000a00 */
[----:B------:R-:W1:Y:S01]  /*28a0*/  LDCU UR5, c[0x0][0x3c8] ;  /* 0x00007900ff0577ac */ /* 0x000e620008000800 */
[----:B------:R-:W-:-:S06]  /*28b0*/  IADD3 R13, PT, PT, R3, R10, RZ ;  /* 0x0000000a030d7210 */ /* 0x000fcc0007ffe0ff */
[----:B------:R-:W2:Y:S01]  /*28c0*/  LDC.64 R20, c[0x0][0x3a0] ;  /* 0x0000e800ff147b82 */ /* 0x000ea20000000a00 */
[----:B-1----:R-:W-:Y:S01]  /*28d0*/  IMAD R11, R0, UR5, R13 ;  /* 0x00000005000b7c24 */ /* 0x002fe2000f8e020d */
[----:B------:R-:W1:Y:S03]  /*28e0*/  LDCU UR5, c[0x0][0x398] ;  /* 0x00007300ff0577ac */ /* 0x000e660008000800 */
[----:B0-----:R-:W-:-:S04]  /*28f0*/  IMAD.WIDE R22, R11, 0x4, R22 ;  /* 0x000000040b167825 */ /* 0x001fc800078e0216 */
[----:B--2---:R-:W-:Y:S02]  /*2900*/  IMAD.WIDE R20, R11, 0x4, R20 ;  /* 0x000000040b147825 */ /* 0x004fe400078e0214 */
[----:B------:R-:W1:Y:S04]  /*2910*/  LDG.E R11, desc[UR10][R22.64] ;  /* 0x0000000a160b7981 */ /* 0x000e68000c1e1900 */
[----:B------:R-:W1:Y:S01]  /*2920*/  LDG.E R16, desc[UR10][R20.64] ;  /* 0x0000000a14107981 */ /* 0x000e62000c1e1900 */
[----:B------:R-:W-:-:S05]  /*2930*/  IMAD.WIDE R12, R13, 0x4, R18 ;  /* 0x000000040d0c7825 */ /* 0x000fca00078e0212 */
[----:B------:R-:W2:Y:S01]  /*2940*/  LD.E R24, desc[UR10][R12.64] ;  /* 0x0000000a0c187980 */ /* 0x000ea2000c101900 */
[----:B-1----:R-:W-:-:S04]  /*2950*/  FFMA R11, R16, UR5, R11 ;  /* 0x00000005100b7c23 */ /* 0x002fc8000800000b */
[----:B------:R-:W-:-:S04]  /*2960*/  FADD R11, RZ, R11 ;  /* 0x0000000bff0b7221 */ /* 0x000fc80000000000 */
[----:B--2---:R-:W-:-:S05]  /*2970*/  FMUL R11, R11, R24 ;  /* 0x000000180b0b7220 */ /* 0x004fca0000400000 */
        /* <DEDUP_REMOVED lines=8> */
.L_x_98:
[----:B------:R-:W0:Y:S02]  /*2a00*/  LDS R16, [R24] ;  /* 0x0000000018107984 */ /* 0x000e240000000800 */
[----:B0-----:R-:W-:-:S05]  /*2a10*/  FADD R17, R11, R16 ;  /* 0x000000100b117221 */ /* 0x001fca0000000000 */
[----:B------:R-:W0:Y:S02]  /*2a20*/  ATOMS.CAST.SPIN P0, [R24], R16, R17 ;  /* 0x000000101800758d */ /* 0x000e240001800011 */
[----:B0-----:R-:W-:Y:S05]  /*2a30*/  @!P0 BRA `(.L_x_98) ;  /* 0xfffffffc00f08947 */ /* 0x001fea000383ffff */
[----:B------:R-:W-:Y:S05]  /*2a40*/  BSYNC.RECONVERGENT B2 ;  /* 0x0000000000027941 */ /* 0x000fea0003800200 */
.L_x_97:
[----:B------:R-:W-:Y:S05]  /*2a50*/  BRA `(.L_x_95) ;  /* 0x0000000000347947 */ /* 0x000fea0003800000 */
.L_x_96:
[----:B------:R-:W0:Y:S02]  /*2a60*/  QSPC.E.D P0, RZ, [R14] ;  /* 0x000000000eff73aa */ /* 0x000e240000000700 */
[----:B0-----:R-:W-:Y:S05]  /*2a70*/  @!P0 BRA `(.L_x_99) ;  /* 0x0000000000208947 */ /* 0x001fea0003800000 */
[----:B------:R-:W-:Y:S01]  /*2a80*/  BSSY.RECONVERGENT B2, `(.L_x_100) ;  /* 0x0000006000027945 */ /* 0x000fe20003800200 */
.L_x_101:
[----:B------:R-:W2:Y:S02]  /*2a90*/  LD.E R16, [R14] ;  /* 0x000000000e107980 */ /* 0x000ea40000100900 */
[----:B--2---:R-:W-:-:S06]  /*2aa0*/  FADD R17, R11, R16 ;  /* 0x000000100b117221 */ /* 0x004fcc0000000000 */
[----:B------:R-:W2:Y:S02]  /*2ab0*/  ATOM.E.CAST.SPIN PT, R17, [R14], R16, R17 ;  /* 0x000000100e11738b */ /* 0x000ea400019e0111 */
[----:B--2---:R-:W-:-:S13]  /*2ac0*/  ISETP.EQ.U32.AND P0, PT, R17, 0x1, PT ;  /* 0x000000011100780c */ /* 0x004fda0003f02070 */
[----:B------:R-:W-:Y:S05]  /*2ad0*/  @!P0 BRA `(.L_x_101) ;  /* 0xfffffffc00ec8947 */ /* 0x000fea000383ffff */
[----:B------:R-:W-:Y:S05]  /*2ae0*/  BSYNC.RECONVERGENT B2 ;  /* 0x0000000000027941 */ /* 0x000fea0003800200 */
.L_x_100:
[----:B------:R-:W-:Y:S05]  /*2af0*/  BRA `(.L_x_95) ;  /* 0x00000000000c7947 */ /* 0x000fea0003800000 */
.L_x_99:
[----:B------:R-:W2:Y:S02]  /*2b00*/  LD.E R16, desc[UR10][R14.64] ;  /* 0x0000000a0e107980 */ /* 0x000ea4000c101900 */
[----:B--2---:R-:W-:-:S05]  /*2b10*/  FADD R11, R11, R16 ;  /* 0x000000100b0b7221 */ /* 0x004fca0000000000 */
[----:B------:R0:W-:Y:S02]  /*2b20*/  ST.E desc[UR10][R14.64], R11 ;  /* 0x0000000b0e007985 */ /* 0x0001e4000c10190a */
.L_x_95:
[----:B------:R-:W-:Y:S05]  /*2b30*/  BSYNC.RECONVERGENT B1 ;  /* 0x0000000000017941 */ /* 0x000fea0003800200 */
.L_x_94:
        /* <DEDUP_REMOVED lines=13> */
.L_x_105:
[----:B------:R-:W0:Y:S02]  /*2c10*/  LDS R12, [R11] ;  /* 0x000000000b0c7984 */ /* 0x000e240000000800 */
[----:B0-----:R-:W-:-:S05]  /*2c20*/  FADD R13, R17, R12 ;  /* 0x0000000c110d7221 */ /* 0x001fca0000000000 */
[----:B------:R-:W0:Y:S02]  /*2c30*/  ATOMS.CAST.SPIN P0, [R11], R12, R13 ;  /* 0x0000000c0b00758d */ /* 0x000e24000180000d */
[----:B0-----:R-:W-:Y:S05]  /*2c40*/  @!P0 BRA `(.L_x_105) ;  /* 0xfffffffc00f08947 */ /* 0x001fea000383ffff */
[----:B------:R-:W-:Y:S05]  /*2c50*/  BRA `(.L_x_103) ;  /* 0x00000000002c7947 */ /* 0x000fea0003800000 */
.L_x_104:
[----:B------:R-:W0:Y:S02]  /*2c60*/  QSPC.E.D P0, RZ, [R14] ;  /* 0x000000000eff73aa */ /* 0x000e240000000700 */
[----:B0-----:R-:W-:Y:S05]  /*2c70*/  @!P0 BRA `(.L_x_106) ;  /* 0x0000000000188947 */ /* 0x001fea0003800000 */
.L_x_107:
[----:B------:R-:W2:Y:S02]  /*2c80*/  LD.E R12, [R14] ;  /* 0x000000000e0c7980 */ /* 0x000ea40000100900 */
[----:B--2---:R-:W-:-:S06]  /*2c90*/  FADD R13, R17, R12 ;  /* 0x0000000c110d7221 */ /* 0x004fcc0000000000 */
[----:B------:R-:W2:Y:S02]  /*2ca0*/  ATOM.E.CAST.SPIN PT, R13, [R14], R12, R13 ;  /* 0x0000000c0e0d738b */ /* 0x000ea400019e010d */
[----:B--2---:R-:W-:-:S13]  /*2cb0*/  ISETP.EQ.U32.AND P0, PT, R13, 0x1, PT ;  /* 0x000000010d00780c */ /* 0x004fda0003f02070 */
[----:B------:R-:W-:Y:S05]  /*2cc0*/  @!P0 BRA `(.L_x_107) ;  /* 0xfffffffc00ec8947 */ /* 0x000fea000383ffff */
[----:B------:R-:W-:Y:S05]  /*2cd0*/  BRA `(.L_x_103) ;  /* 0x00000000000c7947 */ /* 0x000fea0003800000 */
.L_x_106:
[----:B------:R-:W2:Y:S02]  /*2ce0*/  LD.E R11, desc[UR10][R14.64] ;  /* 0x0000000a0e0b7980 */ /* 0x000ea4000c101900 */
[----:B--2---:R-:W-:-:S05]  /*2cf0*/  FADD R11, R17, R11 ;  /* 0x0000000b110b7221 */ /* 0x004fca0000000000 */
[----:B------:R0:W-:Y:S02]  /*2d00*/  ST.E desc[UR10][R14.64], R11 ;  /* 0x0000000b0e007985 */ /* 0x0001e4000c10190a */
.L_x_103:
[----:B------:R-:W-:Y:S05]  /*2d10*/  BSYNC.RECONVERGENT B1 ;  /* 0x0000000000017941 */ /* 0x000fea0003800200 */
.L_x_102:
[----:B------:R-:W-:-:S07]  /*2d20*/  IADD3 R10, PT, PT, R10, 0x2, RZ ;  /* 0x000000020a0a7810 */ /* 0x000fce0007ffe0ff */
.L_x_93:
[----:B0-----:R-:W-:-:S04]  /*2d30*/  LOP3.LUT R11, R9, 0x1, RZ, 0xc0, !PT ;  /* 0x00000001090b7812 */ /* 0x001fc800078ec0ff */
[----:B------:R-:W-:-:S13]  /*2d40*/  ISETP.NE.U32.AND P0, PT, R11, 0x1, PT ;  /* 0x000000010b00780c */ /* 0x000fda0003f05070 */
[----:B------:R-:W-:Y:S05]  /*2d50*/  @P0 BRA `(.L_x_1) ;  /* 0x0000000000940947 */ /* 0x000fea0003800000 */
[----:B------:R-:W0:Y:S01]  /*2d60*/  LDC.64 R16, c[0x0][0x390] ;  /* 0x0000e400ff107b82 */ /* 0x000e220000000a00 */
[----:B------:R-:W1:Y:S01]  /*2d70*/  LDCU UR5, c[0x0][0x3c8] ;  /* 0x00007900ff0577ac */ /* 0x000e620008000800 */
[----:B------:R-:W-:-:S06]  /*2d80*/  IADD3 R11, PT, PT, R3, R10, RZ ;  /* 0x0000000a030b7210 */ /* 0x000fcc0007ffe0ff */
[----:B------:R-:W2:Y:S01]  /*2d90*/  LDC.64 R12, c[0x0][0x3a0] ;  /* 0x0000e800ff0c7b82 */ /* 0x000ea20000000a00 */
[----:B-1----:R-:W-:Y:S01]  /*2da0*/  IMAD R21, R0, UR5, R11 ;  /* 0x0000000500157c24 */ /* 0x002fe2000f8e020b */
[----:B------:R-:W1:Y:S03]  /*2db0*/  LDCU UR5, c[0x0][0x398] ;  /* 0x00007300ff0577ac */ /* 0x000e660008000800 */
[----:B0-----:R-:W-:-:S04]  /*2dc0*/  IMAD.WIDE R16, R21, 0x4, R16 ;  /* 0x0000000415107825 */ /* 0x001fc800078e0210 */
[----:B------:R-:W-:Y:S02]  /*2dd0*/  IMAD.WIDE R10, R11, 0x4, R18 ;  /* 0x000000040b0a7825 */ /* 0x000fe400078e0212 */
[----:B------:R-:W1:Y:S02]  /*2de0*/  LDG.E R16, desc[UR10][R16.64] ;  /* 0x0000000a10107981 */ /* 0x000e64000c1e1900 */
[----:B--2---:R-:W-:Y:S02]  /*2df0*/  IMAD.WIDE R12, R21, 0x4, R12 ;  /* 0x00000004150c7825 */ /* 0x004fe400078e020c */
[----:B------:R-:W2:Y:S04]  /*2e00*/  LD.E R11, desc[UR10][R10.64] ;  /* 0x0000000a0a0b7980 */ /* 0x000ea8000c101900 */
[----:B------:R-:W1:Y:S02]  /*2e10*/  LDG.E R13, desc[UR10][R12.64] ;  /* 0x0000000a0c0d7981 */ /* 0x000e64000c1e1900 */
[----:B-1----:R-:W-:-:S04]  /*2e20*/  FFMA R20, R13, UR5, R16 ;  /* 0x000000050d147c23 */ /* 0x002fc80008000010 */
[----:B------:R-:W-:-:S04]  /*2e30*/  FADD R20, RZ, R20 ;  /* 0x00000014ff147221 */ /* 0x000fc80000000000 */
[----:B--2---:R-:W-:-:S05]  /*2e40*/  FMUL R21, R20, R11 ;  /* 0x0000000b14157220 */ /* 0x004fca0000400000 */
[----:B------:R0:W-:Y:S02]  /*2e50*/  ATOM.E.ADD.F32.FTZ.RN.STRONG.GPU P0, RZ, desc[UR10][R14.64], R21 ;  /* 0x800000150eff79a2 */ /* 0x0001e4000c10f30a */
[----:B0-----:R-:W-:Y:S05]  /*2e60*/  @P0 BRA `(.L_x_1) ;  /* 0x0000000000500947 */ /* 0x001fea0003800000 */
[----:B------:R-:W0:Y:S02]  /*2e70*/  QSPC.E.S P0, RZ, [R14] ;  /* 0x000000000eff73aa */ /* 0x000e240000000500 */
[----:B0-----:R-:W-:Y:S05]  /*2e80*/  @!P0 BRA `(.L_x_108) ;  /* 0x00000000001c8947 */ /* 0x001fea0003800000 */
[----:B------:R-:W-:-:S04]  /*2e90*/  MOV R10, R14 ;  /* 0x0000000e000a7202 */ /* 0x000fc80000000f00 */
[----:B------:R-:W-:-:S07]  /*2ea0*/  MOV R10, R10 ;  /* 0x0000000a000a7202 */ /* 0x000fce0000000f00 */
.L_x_109:
[----:B------:R-:W0:Y:S02]  /*2eb0*/  LDS R12, [R10] ;  /* 0x000000000a0c7984 */ /* 0x000e240000000800 */
[----:B0-----:R-:W-:-:S05]  /*2ec0*/  FADD R13, R21, R12 ;  /* 0x0000000c150d7221 */ /* 0x001fca0000000000 */
[----:B------:R-:W0:Y:S02]  /*2ed0*/  ATOMS.CAST.SPIN P0, [R10], R12, R13 ;  /* 0x0000000c0a00758d */ /* 0x000e24000180000d */
[----:B0-----:R-:W-:Y:S05]  /*2ee0*/  @!P0 BRA `(.L_x_109) ;  /* 0xfffffffc00f08947 */ /* 0x001fea000383ffff */
[----:B------:R-:W-:Y:S05]  /*2ef0*/  BRA `(.L_x_1) ;  /* 0x00000000002c7947 */ /* 0x000fea0003800000 */
.L_x_108:
[----:B------:R-:W0:Y:S02]  /*2f00*/  QSPC.E.D P0, RZ, [R14] ;  /* 0x000000000eff73aa */ /* 0x000e240000000700 */
[----:B0-----:R-:W-:Y:S05]  /*2f10*/  @!P0 BRA `(.L_x_110) ;  /* 0x0000000000188947 */ /* 0x001fea0003800000 */
.L_x_111:
[----:B------:R-:W2:Y:S02]  /*2f20*/  LD.E R10, [R14] ;  /* 0x000000000e0a7980 */ /* 0x000ea40000100900 */
[----:B--2---:R-:W-:-:S06]  /*2f30*/  FADD R11, R21, R10 ;  /* 0x0000000a150b7221 */ /* 0x004fcc0000000000 */
[----:B------:R-:W2:Y:S02]  /*2f40*/  ATOM.E.CAST.SPIN PT, R11, [R14], R10, R11 ;  /* 0x0000000a0e0b738b */ /* 0x000ea400019e010b */
[----:B--2---:R-:W-:-:S13]  /*2f50*/  ISETP.EQ.U32.AND P0, PT, R11, 0x1, PT ;  /* 0x000000010b00780c */ /* 0x004fda0003f02070 */
[----:B------:R-:W-:Y:S05]  /*2f60*/  @!P0 BRA `(.L_x_111) ;  /* 0xfffffffc00ec8947 */ /* 0x000fea000383ffff */
[----:B------:R-:W-:Y:S05]  /*2f70*/  BRA `(.L_x_1) ;  /* 0x00000000000c7947 */ /* 0x000fea0003800000 */
.L_x_110:
[----:B------:R-:W2:Y:S02]  /*2f80*/  LD.E R10, desc[UR10][R14.64] ;  /* 0x0000000a0e0a7980 */ /* 0x000ea4000c101900 */
[----:B--2---:R-:W-:-:S05]  /*2f90*/  FADD R11, R21, R10 ;  /* 0x0000000a150b7221 */ /* 0x004fca0000000000 */
[----:B------:R1:W-:Y:S02]  /*2fa0*/  ST.E desc[UR10][R14.64], R11 ;  /* 0x0000000b0e007985 */ /* 0x0003e4000c10190a */
.L_x_1:
[----:B------:R-:W-:Y:S05]  /*2fb0*/  BSYNC.RECONVERGENT B0 ;  /* 0x0000000000007941 */ /* 0x000fea0003800200 */
.L_x_0:
[----:B------:R-:W2:Y:S01]  /*2fc0*/  S2UR UR5, SR_CgaCtaId ;  /* 0x00000000000579c3 */ /* 0x000ea20000008800 */
[----:B------:R-:W-:Y:S06]  /*2fd0*/  MEMBAR.ALL.GPU ;  /* 0x0000000000007992 */ /* 0x000fec000000a000 */
[----:B------:R-:W-:-:S00]  /*2fe0*/  ERRBAR ;  /* 0x00000000000079ab */ /* 0x000fc00000000000 */
[----:B------:R-:W-:Y:S08]  /*2ff0*/  CGAERRBAR ;  /* 0x00000000000075ab */ /* 0x000ff00000000000 */
[----:B------:R-:W-:Y:S06]  /*3000*/  UCGABAR_ARV ;  /* 0x00000000000079c7 */ /* 0x000fec0008000000 */
[----:B------:R-:W-:Y:S01]  /*3010*/  UCGABAR_WAIT ;  /* 0x0000000000007dc7 */ /* 0x000fe20008000000 */
[----:B------:R-:W-:Y:S01]  /*3020*/  CCTL.IVALL ;  /* 0x00000000ff00798f */ /* 0x000fe20002000000 */
[----:B--2---:R-:W-:-:S09]  /*3030*/  UISETP.NE.AND UP0, UPT, UR5, URZ, UPT ;  /* 0x000000ff0500728c */ /* 0x004fd2000bf05270 */
[----:B------:R-:W-:Y:S05]  /*3040*/  BRA.U UP0, `(.L_x_112) ;  /* 0x0000001d00947547 */ /* 0x000fea000b800000 */
[----:B------:R-:W2:Y:S01]  /*3050*/  S2UR UR7, SR_CgaCtaId ;  /* 0x00000000000779c3 */ /* 0x000ea20000008800 */
[----:B------:R-:W-:Y:S02]  /*3060*/  UMOV UR5, 0x400 ;  /* 0x0000040000057882 */ /* 0x000fe40000000000 */
[----:B------:R-:W-:-:S05]  /*3070*/  UIADD3 UR6, UPT, UPT, UR5, 0x400, URZ ;  /* 0x0000040005067890 */ /* 0x000fca000fffe0ff */
[----:B------:R-:W3:Y:S08]  /*3080*/  S2UR UR8, SR_CgaCtaId ;  /* 0x00000000000879c3 */ /* 0x000ef00000008800 */
[----:B------:R-:W4:Y:S01]  /*3090*/  LDC R21, c[0x0][0x3d0] ;  /* 0x0000f400ff157b82 */ /* 0x000f220000000800 */
[----:B--2---:R-:W-:-:S07]  /*30a0*/  ULEA UR6, UR7, UR6, 0x18 ;  /* 0x0000000607067291 */ /* 0x004fce000f8ec0ff */
[----:B0-----:R-:W0:Y:S01]  /*30b0*/  LDC.64 R12, c[0x0][0x3b8] ;  /* 0x0000ee00ff0c7b82 */ /* 0x001e220000000a00 */
[C---:B------:R-:W-:Y:S01]  /*30c0*/  LEA R17, R0.reuse, UR6, 0x2 ;  /* 0x0000000600117c11 */ /* 0x040fe2000f8e10ff */
[----:B------:R-:W-:Y:S02]  /*30d0*/  UMOV UR6, 0x400 ;  /* 0x0000040000067882 */ /* 0x000fe40000000000 */
[----:B---3--:R-:W-:Y:S02]  /*30e0*/  ULEA UR6, UR8, UR6, 0x18 ;  /* 0x0000000608067291 */ /* 0x008fe4000f8ec0ff */
[----:B------:R-:W2:Y:S01]  /*30f0*/  LDS R10, [R17] ;  /* 0x00000000110a7984 */ /* 0x000ea20000000800 */
[----:B------:R-:W3:Y:S03]  /*3100*/  LDCU UR8, c[0x0][0x3c8] ;  /* 0x00007900ff0877ac */ /* 0x000ee60008000800 */
[----:B------:R-:W-:Y:S01]  /*3110*/  LEA R20, R0, UR6, 0x2 ;  /* 0x0000000600147c11 */ /* 0x000fe2000f8e10ff */
[----:B----4-:R-:W-:-:S04]  /*3120*/  IMAD R21, R21, UR4, R4 ;  /* 0x0000000415157c24 */ /* 0x010fc8000f8e0204 */
[----:B-1----:R-:W1:Y:S01]  /*3130*/  LDS R11, [R20] ;  /* 0x00000000140b7984 */ /* 0x002e620000000800 */
[----:B---3--:R-:W-:Y:S01]  /*3140*/  UISETP.GE.AND UP0, UPT, UR8, 0x1, UPT ;  /* 0x000000010800788c */ /* 0x008fe2000bf06270 */
[----:B--2---:R-:W-:-:S05]  /*3150*/  FMNMX R10, RZ, R10, !PT ;  /* 0x0000000aff0a7209 */ /* 0x004fca0007800000 */
[----:B------:R-:W-:Y:S01]  /*3160*/  FMUL R16, R10, 0.15000000596046447754 ;  /* 0x3e19999a0a107820 */ /* 0x000fe20000400000 */
[----:B------:R-:W-:-:S03]  /*3170*/  IMAD R10, R21, UR8, R0 ;  /* 0x00000008150a7c24 */ /* 0x000fc6000f8e0200 */
[----:B-1----:R-:W-:Y:S01]  /*3180*/  FFMA R11, R11, 0.85000002384185791016, R16 ;  /* 0x3f59999a0b0b7823 */ /* 0x002fe20000000010 */
[----:B0-----:R-:W-:-:S04]  /*3190*/  IMAD.WIDE.U32 R12, R10, 0x4, R12 ;  /* 0x000000040a0c7825 */ /* 0x001fc800078e000c */
[----:B------:R0:W-:Y:S04]  /*31a0*/  STS [R20], R11 ;  /* 0x0000000b14007388 */ /* 0x0001e80000000800 */
[----:B------:R0:W-:Y:S01]  /*31b0*/  STG.E desc[UR10][R12.64], R11 ;  /* 0x0000000b0c007986 */ /* 0x0001e2000c10190a */
[----:B------:R-:W-:Y:S06]  /*31c0*/  BAR.SYNC.DEFER_BLOCKING 0x0 ;  /* 0x0000000000007b1d */ /* 0x000fec0000010000 */
[----:B------:R-:W-:Y:S05]  /*31d0*/  BRA.U !UP0, `(.L_x_113) ;  /* 0x00000019081c7547 */ /* 0x000fea000b800000 */
[----:B------:R-:W1:Y:S01]  /*31e0*/  LDCU UR6, c[0x0][0x3c8] ;  /* 0x00007900ff0677ac */ /* 0x000e620008000800 */
[----:B------:R-:W-:Y:S01]  /*31f0*/  HFMA2 R17, -RZ, RZ, 0, 0 ;  /* 0x00000000ff117431 */ /* 0x000fe200000001ff */
[----:B-1----:R-:W-:-:S04]  /*3200*/  UIADD3 UR9, UPT, UPT, UR6, -0x1, URZ ;  /* 0xffffffff06097890 */ /* 0x002fc8000fffe0ff */
[----:B------:R-:W-:-:S09]  /*3210*/  UISETP.GE.U32.AND UP0, UPT, UR9, 0xf, UPT ;  /* 0x0000000f0900788c */ /* 0x000fd2000bf06070 */
[----:B------:R-:W-:Y:S05]  /*3220*/  BRA.U !UP0, `(.L_x_114) ;  /* 0x0000000908e47547 */ /* 0x000fea000b800000 */
[----:B------:R-:W-:Y:S01]  /*3230*/  MOV R17, RZ ;  /* 0x000000ff00117202 */ /* 0x000fe20000000f00 */
[----:B------:R-:W-:-:S12]  /*3240*/  ULEA UR5, UR7, UR5, 0x18 ;  /* 0x0000000507057291 */ /* 0x000fd8000f8ec0ff */
.L_x_147:
[----:B0-----:R-:W0:Y:S01]  /*3250*/  LDC.64 R20, c[0x0][0x3b0] ;  /* 0x0000ec00ff147b82 */ /* 0x001e220000000a00 */
[----:B------:R-:W1:Y:S02]  /*3260*/  LDCU UR8, c[0x0][0x3c8] ;  /* 0x00007900ff0877ac */ /* 0x000e640008000800 */
[----:B-1----:R-:W-:-:S04]  /*3270*/  IMAD R23, R17, UR8, R0 ;  /* 0x0000000811177c24 */ /* 0x002fc8000f8e0200 */
[----:B0-----:R-:W-:-:S06]  /*3280*/  IMAD.WIDE.U32 R12, R23, 0x4, R20 ;  /* 0x00000004170c7825 */ /* 0x001fcc00078e0014 */
[----:B------:R-:W2:Y:S01]  /*3290*/  LDG.E R13, desc[UR10][R12.64] ;  /* 0x0000000a0c0d7981 */ /* 0x000ea2000c1e1900 */
[----:B------:R-:W-:Y:S01]  /*32a0*/  LEA R11, R17, UR5, 0x2 ;  /* 0x00000005110b7c11 */ /* 0x000fe2000f8e10ff */
[----:B------:R-:W-:Y:S04]  /*32b0*/  BSSY.RECONVERGENT B0, `(.L_x_115) ;  /* 0x0000007000007945 */ /* 0x000fe80003800200 */
[----:B------:R-:W2:Y:S02]  /*32c0*/  LDS R16, [R11] ;  /* 0x000000000b107984 */ /* 0x000ea40000000800 */
[----:B--2---:R-:W-:-:S07]  /*32d0*/  FMUL R25, R16, R13 ;  /* 0x0000000d10197220 */ /* 0x004fce0000400000 */
.L_x_116:
[----:B------:R-:W0:Y:S02]  /*32e0*/  LDS R12, [R8] ;  /* 0x00000000080c7984 */ /* 0x000e240000000800 */
[----:B0-----:R-:W-:-:S05]  /*32f0*/  FADD R13, R25, R12 ;  /* 0x0000000c190d7221 */ /* 0x001fca0000000000 */
[----:B------:R-:W0:Y:S02]  /*3300*/  ATOMS.CAST.SPIN P0, [R8], R12, R13 ;  /* 0x0000000c0800758d */ /* 0x000e24000180000d */
[----:B0-----:R-:W-:Y:S05]  /*3310*/  @!P0 BRA `(.L_x_116) ;  /* 0xfffffffc00f08947 */ /* 0x001fea000383ffff */
[----:B------:R-:W-:Y:S05]  /*3320*/  BSYNC.RECONVERGENT B0 ;  /* 0x0000000000007941 */ /* 0x000fea0003800200 */
.L_x_115:
[----:B------:R-:W-:Y:S01]  /*3330*/  IADD3 R23, PT, PT, R23, UR8, RZ ;  /* 0x0000000817177c10 */ /* 0x000fe2000fffe0ff */
[----:B------:R-:W0:Y:S04]  /*3340*/  LDS R16, [R11+0x4] ;  /* 0x000004000b107984 */ /* 0x000e280000000800 */
[----:B------:R-:W-:-:S06]  /*3350*/  IMAD.WIDE.U32 R12, R23, 0x4, R20 ;  /* 0x00000004170c7825 */ /* 0x000fcc00078e0014 */
[----:B------:R-:W0:Y:S01]  /*3360*/  LDG.E R13, desc[UR10][R12.64] ;  /* 0x0000000a0c0d7981 */ /* 0x000e22000c1e1900 */
[----:B------:R-:W-:Y:S01]  /*3370*/  BSSY.RECONVERGENT B0, `(.L_x_117) ;  /* 0x0000006000007945 */ /* 0x000fe20003800200 */
[----:B0-----:R-:W-:-:S07]  /*3380*/  FMUL R25, R16, R13 ;  /* 0x0000000d10197220 */ /* 0x001fce0000400000 */
.L_x_118:
[----:B------:R-:W0:Y:S02]  /*3390*/  LDS R12, [R8] ;  /* 0x00000000080c7984 */ /* 0x000e240000000800 */
[----:B0-----:R-:W-:-:S05]  /*33a0*/  FADD R13, R25, R12 ;  /* 0x0000000c190d7221 */ /* 0x001fca0000000000 */
[----:B------:R-:W0:Y:S02]  /*33b0*/  ATOMS.CAST.SPIN P0, [R8], R12, R13 ;  /* 0x0000000c0800758d */ /* 0x000e24000180000d */
[----:B0-----:R-:W-:Y:S05]  /*33c0*/  @!P0 BRA `(.L_x_118) ;  /* 0xfffffffc00f08947 */ /* 0x001fea000383ffff */
[----:B------:R-:W-:Y:S05]  /*33d0*/  BSYNC.RECONVERGENT B0 ;  /* 0x0000000000007941 */ /* 0x000fea0003800200 */
.L_x_117:
[----:B------:R-:W-:Y:S01]  /*33e0*/  IADD3 R23, PT, PT, R23, UR8, RZ ;  /* 0x0000000817177c10 */ /* 0x000fe2000fffe0ff */
[----:B------:R-:W0:Y:S04]  /*33f0*/  LDS R16, [R11+0x8] ;  /* 0x000008000b107984 */ /* 0x000e280000000800 */
[----:B------:R-:W-:-:S06]  /*3400*/  IMAD.WIDE.U32 R12, R23, 0x4, R20 ;  /* 0x00000004170c7825 */ /* 0x000fcc00078e0014 */
[----:B------:R-:W0:Y:S01]  /*3410*/  LDG.E R13, desc[UR10][R12.64] ;  /* 0x0000000a0c0d7981 */ /* 0x000e22000c1e1900 */
[----:B------:R-:W-:Y:S01]  /*3420*/  BSSY.RECONVERGENT B0, `(.L_x_119) ;  /* 0x0000006000007945 */ /* 0x000fe20003800200 */
[----:B0-----:R-:W-:-:S07]  /*3430*/  FMUL R25, R16, R13 ;  /* 0x0000000d10197220 */ /* 0x001fce0000400000 */
.L_x_120:
[----:B------:R-:W0:Y:S02]  /*3440*/  LDS R12, [R8] ;  /* 0x00000000080c7984 */ /* 0x000e240000000800 */
[----:B0-----:R-:W-:-:S05]  /*3450*/  FADD R13, R25, R12 ;  /* 0x0000000c190d7221 */ /* 0x001fca0000000000 */
[----:B------:R-:W0:Y:S02]  /*3460*/  ATOMS.CAST.SPIN P0, [R8], R12, R13 ;  /* 0x0000000c0800758d */ /* 0x000e24000180000d */
[----:B0-----:R-:W-:Y:S05]  /*3470*/  @!P0 BRA `(.L_x_120) ;  /* 0xfffffffc00f08947 */ /* 0x001fea000383ffff */
[----:B------:R-:W-:Y:S05]  /*3480*/  BSYNC.RECONVERGENT B0 ;  /* 0x0000000000007941 */ /* 0x000fea0003800200 */
.L_x_119:
[----:B------:R-:W-:Y:S01]  /*3490*/  IADD3 R23, PT, PT, R23, UR8, RZ ;  /* 0x0000000817177c10 */ /* 0x000fe2000fffe0ff */
[----:B------:R-:W0:Y:S04]  /*34a0*/  LDS R16, [R11+0xc] ;  /* 0x00000c000b107984 */ /* 0x000e280000000800 */
[----:B------:R-:W-:-:S06]  /*34b0*/  IMAD.WIDE.U32 R12, R23, 0x4, R20 ;  /* 0x00000004170c7825 */ /* 0x000fcc00078e0014 */
[----:B------:R-:W0:Y:S01]  /*34c0*/  LDG.E R13, desc[UR10][R12.64] ;  /* 0x0000000a0c0d7981 */ /* 0x000e22000c1e1900 */
[----:B------:R-:W-:Y:S01]  /*34d0*/  BSSY.RECONVERGENT B0, `(.L_x_121) ;  /* 0x0000006000007945 */ /* 0x000fe20003800200 */
[----:B0-----:R-:W-:-:S07]  /*34e0*/  FMUL R25, R16, R13 ;  /* 0x0000000d10197220 */ /* 0x001fce0000400000 */
.L_x_122:
[----:B------:R-:W0:Y:S02]  /*34f0*/  LDS R12, [R8] ;  /* 0x00000000080c7984 */ /* 0x000e240000000800 */
[----:B0-----:R-:W-:-:S05]  /*3500*/  FADD R13, R25, R12 ;  /* 0x0000000c190d7221 */ /* 0x001fca0000000000 */
[----:B------:R-:W0:Y:S02]  /*3510*/  ATOMS.CAST.SPIN P0, [R8], R12, R13 ;  /* 0x0000000c0800758d */ /* 0x000e24000180000d */
[----:B0-----:R-:W-:Y:S05]  /*3520*/  @!P0 BRA `(.L_x_122) ;  /* 0xfffffffc00f08947 */ /* 0x001fea000383ffff */
[----:B------:R-:W-:Y:S05]  /*3530*/  BSYNC.RECONVERGENT B0 ;  /* 0x0000000000007941 */ /* 0x000fea0003800200 */
.L_x_121:
[----:B------:R-:W-:Y:S01]  /*3540*/  IADD3 R23, PT, PT, R23, UR8, RZ ;  /* 0x0000000817177c10 */ /* 0x000fe2000fffe0ff */
[----:B------:R-:W0:Y:S04]  /*3550*/  LDS R16, [R11+0x10] ;  /* 0x000010000b107984 */ /* 0x000e280000000800 */
[----:B------:R-:W-:-:S06]  /*3560*/  IMAD.WIDE.U32 R12, R23, 0x4, R20 ;  /* 0x00000004170c7825 */ /* 0x000fcc00078e0014 */
[----:B------:R-:W0:Y:S01]  /*3570*/  LDG.E R13, desc[UR10][R12.64] ;  /* 0x0000000a0c0d7981 */ /* 0x000e22000c1e1900 */
[----:B------:R-:W-:Y:S01]  /*3580*/  BSSY.RECONVERGENT B0, `(.L_x_123) ;  /* 0x0000006000007945 */ /* 0x000fe20003800200 */
[----:B0-----:R-:W-:-:S07]  /*3590*/  FMUL R25, R16, R13 ;  /* 0x0000000d10197220 */ /* 0x001fce0000400000 */
.L_x_124:
[----:B------:R-:W0:Y:S02]  /*35a0*/  LDS R12, [R8] ;  /* 0x00000000080c7984 */ /* 0x000e240000000800 */
[----:B0-----:R-:W-:-:S05]  /*35b0*/  FADD R13, R25, R12 ;  /* 0x0000000c190d7221 */ /* 0x001fca0000000000 */
[----:B------:R-:W0:Y:S02]  /*35c0*/  ATOMS.CAST.SPIN P0, [R8], R12, R13 ;  /* 0x0000000c0800758d */ /* 0x000e24000180000d */
[----:B0-----:R-:W-:Y:S05]  /*35d0*/  @!P0 BRA `(.L_x_124) ;  /* 0xfffffffc00f08947 */ /* 0x001fea000383ffff */
[----:B------:R-:W-:Y:S05]  /*35e0*/  BSYNC.RECONVERGENT B0 ;  /* 0x0000000000007941 */ /* 0x000fea0003800200 */
.L_x_123:
[----:B------:R-:W-:Y:S01]  /*35f0*/  IADD3 R23, PT, PT, R23, UR8, RZ ;  /* 0x0000000817177c10 */ /* 0x000fe2000fffe0ff */
[----:B------:R-:W0:Y:S04]  /*3600*/  LDS R16, [R11+0x14] ;  /* 0x000014000b107984 */ /* 0x000e280000000800 */
[----:B------:R-:W-:-:S06]  /*3610*/  IMAD.WIDE.U32 R12, R23, 0x4, R20 ;  /* 0x00000004170c7825 */ /* 0x000fcc00078e0014 */
[----:B------:R-:W0:Y:S01]  /*3620*/  LDG.E R13, desc[UR10][R12.64] ;  /* 0x0000000a0c0d7981 */ /* 0x000e22000c1e1900 */
[----:B------:R-:W-:Y:S01]  /*3630*/  BSSY.RECONVERGENT B0, `(.L_x_125) ;  /* 0x0000006000007945 */ /* 0x000fe20003800200 */
[----:B0-----:R-:W-:-:S07]  /*3640*/  FMUL R25, R16, R13 ;  /* 0x0000000d10197220 */ /* 0x001fce0000400000 */
.L_x_126:
[----:B------:R-:W0:Y:S02]  /*3650*/  LDS R12, [R8] ;  /* 0x00000000080c7984 */ /* 0x000e240000000800 */
[----:B0-----:R-:W-:-:S05]  /*3660*/  FADD R13, R25, R12 ;  /* 0x0000000c190d7221 */ /* 0x001fca0000000000 */
[----:B------:R-:W0:Y:S02]  /*3670*/  ATOMS.CAST.SPIN P0, [R8], R12, R13 ;  /* 0x0000000c0800758d */ /* 0x000e24000180000d */
[----:B0-----:R-:W-:Y:S05]  /*3680*/  @!P0 BRA `(.L_x_126) ;  /* 0xfffffffc00f08947 */ /* 0x001fea000383ffff */
[----:B------:R-:W-:Y:S05]  /*3690*/  BSYNC.RECONVERGENT B0 ;  /* 0x0000000000007941 */ /* 0x000fea0003800200 */
.L_x_125:
[----:B------:R-:W-:Y:S01]  /*36a0*/  IADD3 R23, PT, PT, R23, UR8, RZ ;  /* 0x0000000817177c10 */ /* 0x000fe2000fffe0ff */
[----:B------:R-:W0:Y:S04]  /*36b0*/  LDS R16, [R11+0x18] ;  /* 0x000018000b107984 */ /* 0x000e280000000800 */
[----:B------:R-:W-:-:S06]  /*36c0*/  IMAD.WIDE.U32 R12, R23, 0x4, R20 ;  /* 0x00000004170c7825 */ /* 0x000fcc00078e0014 */
[----:B------:R-:W0:Y:S01]  /*36d0*/  LDG.E R13, desc[UR10][R12.64] ;  /* 0x0000000a0c0d7981 */ /* 0x000e22000c1e1900 */
[----:B------:R-:W-:Y:S01]  /*36e0*/  BSSY.RECONVERGENT B0, `(.L_x_127) ;  /* 0x0000006000007945 */ /* 0x000fe20003800200 */
[----:B0-----:R-:W-:-:S07]  /*36f0*/  FMUL R25, R16, R13 ;  /* 0x0000000d10197220 */ /* 0x001fce0000400000 */
.L_x_128:
[----:B------:R-:W0:Y:S02]  /*3700*/  LDS R12, [R8] ;  /* 0x00000000080c7984 */ /* 0x000e240000000800 */
[----:B0-----:R-:W-:-:S05]  /*3710*/  FADD R13, R25, R12 ;  /* 0x0000000c190d7221 */ /* 0x001fca0000000000 */
[----:B------:R-:W0:Y:S02]  /*3720*/  ATOMS.CAST.SPIN P0, [R8], R12, R13 ;  /* 0x0000000c0800758d */ /* 0x000e24000180000d */
[----:B0-----:R-:W-:Y:S05]  /*3730*/  @!P0 BRA `(.L_x_128) ;  /* 0xfffffffc00f08947 */ /* 0x001fea000383ffff */
[----:B------:R-:W-:Y:S05]  /*3740*/  BSYNC.RECONVERGENT B0 ;  /* 0x0000000000007941 */ /* 0x000fea0003800200 */
.L_x_127:
[----:B------:R-:W-:Y:S01]  /*3750*/  IADD3 R23, PT, PT, R23, UR8, RZ ;  /* 0x0000000817177c10 */ /* 0x000fe2000fffe0ff */
[----:B------:R-:W0:Y:S04]  /*3760*/  LDS R16, [R11+0x1c] ;  /* 0x00001c000b107984 */ /* 0x000e280000000800 */
[----:B------:R-:W-:-:S06]  /*3770*/  IMAD.WIDE.U32 R12, R23, 0x4, R20 ;  /* 0x00000004170c7825 */ /* 0x000fcc00078e0014 */
[----:B------:R-:W0:Y:S01]  /*3780*/  LDG.E R13, desc[UR10][R12.64] ;  /* 0x0000000a0c0d7981 */ /* 0x000e22000c1e1900 */
[----:B------:R-:W-:Y:S01]  /*3790*/  BSSY.RECONVERGENT B0, `(.L_x_129) ;  /* 0x0000006000007945 */ /* 0x000fe20003800200 */
[----:B0-----:R-:W-:-:S07]  /*37a0*/  FMUL R25, R16, R13 ;  /* 0x0000000d10197220 */ /* 0x001fce0000400000 */
.L_x_130:
[----:B------:R-:W0:Y:S02]  /*37b0*/  LDS R12, [R8] ;  /* 0x00000000080c7984 */ /* 0x000e240000000800 */
[----:B0-----:R-:W-:-:S05]  /*37c0*/  FADD R13, R25, R12 ;  /* 0x0000000c190d7221 */ /* 0x001fca0000000000 */
[----:B------:R-:W0:Y:S02]  /*37d0*/  ATOMS.CAST.SPIN P0, [R8], R12, R13 ;  /* 0x0000000c0800758d */ /* 0x000e24000180000d */
[----:B0-----:R-:W-:Y:S05]  /*37e0*/  @!P0 BRA `(.L_x_130) ;  /* 0xfffffffc00f08947 */ /* 0x001fea000383ffff */
[----:B------:R-:W-:Y:S05]  /*37f0*/  BSYNC.RECONVERGENT B0 ;  /* 0x0000000000007941 */ /* 0x000fea0003800200 */
.L_x_129:
[----:B------:R-:W-:Y:S01]  /*3800*/  IADD3 R23, PT, PT, R23, UR8, RZ ;  /* 0x0000000817177c10 */ /* 0x000fe2000fffe0ff */
[----:B------:R-:W0:Y:S04]  /*3810*/  LDS R16, [R11+0x20] ;  /* 0x000020000b107984 */ /* 0x000e280000000800 */
[----:B------:R-:W-:-:S06]  /*3820*/  IMAD.WIDE.U32 R12, R23, 0x4, R20 ;  /* 0x00000004170c7825 */ /* 0x000fcc00078e0014 */
[----:B------:R-:W0:Y:S01]  /*3830*/  LDG.E R13, desc[UR10][R12.64] ;  /* 0x0000000a0c0d7981 */ /* 0x000e22000c1e1900 */
[----:B------:R-:W-:Y:S01]  /*3840*/  BSSY.RECONVERGENT B0, `(.L_x_131) ;  /* 0x0000006000007945 */ /* 0x000fe20003800200 */
[----:B0-----:R-:W-:-:S07]  /*3850*/  FMUL R25, R16, R13 ;  /* 0x0000000d10197220 */ /* 0x001fce0000400000 */
.L_x_132:
[----:B------:R-:W0:Y:S02]  /*3860*/  LDS R12, [R8] ;  /* 0x00000000080c7984 */ /* 0x000e240000000800 */
[----:B0-----:R-:W-:-:S05]  /*3870*/  FADD R13, R25, R12 ;  /* 0x0000000c190d7221 */ /* 0x001fca0000000000 */
[----:B------:R-:W0:Y:S02]  /*3880*/  ATOMS.CAST.SPIN P0, [R8], R12, R13 ;  /* 0x0000000c0800758d */ /* 0x000e24000180000d */
[----:B0-----:R-:W-:Y:S05]  /*3890*/  @!P0 BRA `(.L_x_132) ;  /* 0xfffffffc00f08947 */ /* 0x001fea000383ffff */
[----:B------:R-:W-:Y:S05]  /*38a0*/  BSYNC.RECONVERGENT B0 ;  /* 0x0000000000007941 */ /* 0x000fea0003800200 */
.L_x_131:
[----:B------:R-:W-:Y:S01]  /*38b0*/  IADD3 R23, PT, PT, R23, UR8, RZ ;  /* 0x0000000817177c10 */ /* 0x000fe2000fffe0ff */
[----:B------:R-:W0:Y:S04]  /*38c0*/  LDS R16, [R11+0x24] ;  /* 0x000024000b107984 */ /* 0x000e280000000800 */
[----:B------:R-:W-:-:S06]  /*38d0*/  IMAD.WIDE.U32 R12, R23, 0x4, R20 ;  /* 0x00000004170c7825 */ /* 0x000fcc00078e0014 */
[----:B------:R-:W0:Y:S01]  /*38e0*/  LDG.E R13, desc[UR10][R12.64] ;  /* 0x0000000a0c0d7981 */ /* 0x000e22000c1e1900 */
[----:B------:R-:W-:Y:S01]  /*38f0*/  BSSY.RECONVERGENT B0, `(.L_x_133) ;  /* 0x0000006000007945 */ /* 0x000fe20003800200 */
[----:B0-----:R-:W-:-:S07]  /*3900*/  FMUL R25, R16, R13 ;  /* 0x0000000d10197220 */ /* 0x001fce0000400000 */
.L_x_134:
[----:B------:R-:W0:Y:S02]  /*3910*/  LDS R12, [R8] ;  /* 0x00000000080c7984 */ /* 0x000e240000000800 */
[----:B0-----:R-:W-:-:S05]  /*3920*/  FADD R13, R25, R12 ;  /* 0x0000000c190d7221 */ /* 0x001fca0000000000 */
[----:B------:R-:W0:Y:S02]  /*3930*/  ATOMS.CAST.SPIN P0, [R8], R12, R13 ;  /* 0x0000000c0800758d */ /* 0x000e24000180000d */
[----:B0-----:R-:W-:Y:S05]  /*3940*/  @!P0 BRA `(.L_x_134) ;  /* 0xfffffffc00f08947 */ /* 0x001fea000383ffff */
[----:B------:R-:W-:Y:S05]  /*3950*/  BSYNC.RECONVERGENT B0 ;  /* 0x0000000000007941 */ /* 0x000fea0003800200 */
.L_x_133:
[----:B------:R-:W-:Y:S01]  /*3960*/  IADD3 R23, PT, PT, R23, UR8, RZ ;  /* 0x0000000817177c10 */ /* 0x000fe2000fffe0ff */
[----:B------:R-:W0:Y:S04]  /*3970*/  LDS R16, [R11+0x28] ;  /* 0x000028000b107984 */ /* 0x000e280000000800 */
[----:B------:R-:W-:-:S06]  /*3980*/  IMAD.WIDE.U32 R12, R23, 0x4, R20 ;  /* 0x00000004170c7825 */ /* 0x000fcc00078e0014 */
[----:B------:R-:W0:Y:S01]  /*3990*/  LDG.E R13, desc[UR10][R12.64] ;  /* 0x0000000a0c0d7981 */ /* 0x000e22000c1e1900 */
[----:B------:R-:W-:Y:S01]  /*39a0*/  BSSY.RECONVERGENT B0, `(.L_x_135) ;  /* 0x0000006000007945 */ /* 0x000fe20003800200 */
[----:B0-----:R-:W-:-:S07]  /*39b0*/  FMUL R25, R16, R13 ;  /* 0x0000000d10197220 */ /* 0x001fce0000400000 */
.L_x_136:
[----:B------:R-:W0:Y:S02]  /*39c0*/  LDS R12, [R8] ;  /* 0x00000000080c7984 */ /* 0x000e240000000800 */
[----:B0-----:R-:W-:-:S05]  /*39d0*/  FADD R13, R25, R12 ;  /* 0x0000000c190d7221 */ /* 0x001fca0000000000 */
[----:B------:R-:W0:Y:S02]  /*39e0*/  ATOMS.CAST.SPIN P0, [R8], R12, R13 ;  /* 0x0000000c0800758d */ /* 0x000e24000180000d */
[----:B0-----:R-:W-:Y:S05]  /*39f0*/  @!P0 BRA `(.L_x_136) ;  /* 0xfffffffc00f08947 */ /* 0x001fea000383ffff */
[----:B------:R-:W-:Y:S05]  /*3a00*/  BSYNC.RECONVERGENT B0 ;  /* 0x0000000000007941 */ /* 0x000fea0003800200 */
.L_x_135:
[----:B------:R-:W-:Y:S01]  /*3a10*/  IADD3 R23, PT, PT, R23, UR8, RZ ;  /* 0x0000000817177c10 */ /* 0x000fe2000fffe0ff */
[----:B------:R-:W0:Y:S04]  /*3a20*/  LDS R16, [R11+0x2c] ;  /* 0x00002c000b107984 */ /* 0x000e280000000800 */
[----:B------:R-:W-:-:S06]  /*3a30*/  IMAD.WIDE.U32 R12, R23, 0x4, R20 ;  /* 0x00000004170c7825 */ /* 0x000fcc00078e0014 */
[----:B------:R-:W0:Y:S01]  /*3a40*/  LDG.E R13, desc[UR10][R12.64] ;  /* 0x0000000a0c0d7981 */ /* 0x000e22000c1e1900 */
[----:B------:R-:W-:Y:S01]  /*3a50*/  BSSY.RECONVERGENT B0, `(.L_x_137) ;  /* 0x0000006000007945 */ /* 0x000fe20003800200 */
[----:B0-----:R-:W-:-:S07]  /*3a60*/  FMUL R25, R16, R13 ;  /* 0x0000000d10197220 */ /* 0x001fce0000400000 */
.L_x_138:
[----:B------:R-:W0:Y:S02]  /*3a70*/  LDS R12, [R8] ;  /* 0x00000000080c7984 */ /* 0x000e240000000800 */
[----:B0-----:R-:W-:-:S05]  /*3a80*/  FADD R13, R25, R12 ;  /* 0x0000000c190d7221 */ /* 0x001fca0000000000 */
[----:B------:R-:W0:Y:S02]  /*3a90*/  ATOMS.CAST.SPIN P0, [R8], R12, R13 ;  /* 0x0000000c0800758d */ /* 0x000e24000180000d */
[----:B0-----:R-:W-:Y:S05]  /*3aa0*/  @!P0 BRA `(.L_x_138) ;  /* 0xfffffffc00f08947 */ /* 0x001fea000383ffff */
[----:B------:R-:W-:Y:S05]  /*3ab0*/  BSYNC.RECONVERGENT B0 ;  /* 0x0000000000007941 */ /* 0x000fea0003800200 */
.L_x_137:
[----:B------:R-:W-:Y:S01]  /*3ac0*/  IADD3 R23, PT, PT, R23, UR8, RZ ;  /* 0x0000000817177c10 */ /* 0x000fe2000fffe0ff */
[----:B------:R-:W0:Y:S04]  /*3ad0*/  LDS R16, [R11+0x30] ;  /* 0x000030000b107984 */ /* 0x000e280000000800 */
[----:B------:R-:W-:-:S06]  /*3ae0*/  IMAD.WIDE.U32 R12, R23, 0x4, R20 ;  /* 0x00000004170c7825 */ /* 0x000fcc00078e0014 */
[----:B------:R-:W0:Y:S01]  /*3af0*/  LDG.E R13, desc[UR10][R12.64] ;  /* 0x0000000a0c0d7981 */ /* 0x000e22000c1e1900 */
[----:B------:R-:W-:Y:S01]  /*3b00*/  BSSY.RECONVERGENT B0, `(.L_x_139) ;  /* 0x0000006000007945 */ /* 0x000fe20003800200 */
[----:B0-----:R-:W-:-:S07]  /*3b10*/  FMUL R25, R16, R13 ;  /* 0x0000000d10197220 */ /* 0x001fce0000400000 */
.L_x_140:
[----:B------:R-:W0:Y:S02]  /*3b20*/  LDS R12, [R8] ;  /* 0x00000000080c7984 */ /* 0x000e240000000800 */
[----:B0-----:R-:W-:-:S05]  /*3b30*/  FADD R13, R25, R12 ;  /* 0x0000000c190d7221 */ /* 0x001fca0000000000 */
[----:B------:R-:W0:Y:S02]  /*3b40*/  ATOMS.CAST.SPIN P0, [R8], R12, R13 ;  /* 0x0000000c0800758d */ /* 0x000e24000180000d */
[----:B0-----:R-:W-:Y:S05]  /*3b50*/  @!P0 BRA `(.L_x_140) ;  /* 0xfffffffc00f08947 */ /* 0x001fea000383ffff */
[----:B------:R-:W-:Y:S05]  /*3b60*/  BSYNC.RECONVERGENT B0 ;  /* 0x0000000000007941 */ /* 0x000fea0003800200 */
.L_x_139:
[----:B------:R-:W-:Y:S01]  /*3b70*/  IADD3 R23, PT, PT, R23, UR8, RZ ;  /* 0x0000000817177c10 */ /* 0x000fe2000fffe0ff */
[----:B------:R-:W0:Y:S04]  /*3b80*/  LDS R16, [R11+0x34] ;  /* 0x000034000b107984 */ /* 0x000e280000000800 */
[----:B------:R-:W-:-:S06]  /*3b90*/  IMAD.WIDE.U32 R12, R23, 0x4, R20 ;  /* 0x00000004170c7825 */ /* 0x000fcc00078e0014 */
[----:B------:R-:W0:Y:S01]  /*3ba0*/  LDG.E R13, desc[UR10][R12.64] ;  /* 0x0000000a0c0d7981 */ /* 0x000e22000c1e1900 */
[----:B------:R-:W-:Y:S01]  /*3bb0*/  BSSY.RECONVERGENT B0, `(.L_x_141) ;  /* 0x0000006000007945 */ /* 0x000fe20003800200 */
[----:B0-----:R-:W-:-:S07]  /*3bc0*/  FMUL R25, R16, R13 ;  /* 0x0000000d10197220 */ /* 0x001fce0000400000 */
.L_x_142:
[----:B------:R-:W0:Y:S02]  /*3bd0*/  LDS R12, [R8] ;  /* 0x00000000080c7984 */ /* 0x000e240000000800 */
[----:B0-----:R-:W-:-:S05]  /*3be0*/  FADD R13, R25, R12 ;  /* 0x0000000c190d7221 */ /* 0x001fca0000000000 */
[----:B------:R-:W0:Y:S02]  /*3bf0*/  ATOMS.CAST.SPIN P0, [R8], R12, R13 ;  /* 0x0000000c0800758d */ /* 0x000e24000180000d */
[----:B0-----:R-:W-:Y:S05]  /*3c00*/  @!P0 BRA `(.L_x_142) ;  /* 0xfffffffc00f08947 */ /* 0x001fea000383ffff */
[----:B------:R-:W-:Y:S05]  /*3c10*/  BSYNC.RECONVERGENT B0 ;  /* 0x0000000000007941 */ /* 0x000fea0003800200 */
.L_x_141:
[----:B------:R-:W-:Y:S01]  /*3c20*/  IADD3 R23, PT, PT, R23, UR8, RZ ;  /* 0x0000000817177c10 */ /* 0x000fe2000fffe0ff */
[----:B------:R-:W0:Y:S04]  /*3c30*/  LDS R16, [R11+0x38] ;  /* 0x000038000b107984 */ /* 0x000e280000000800 */
[----:B------:R-:W-:-:S06]  /*3c40*/  IMAD.WIDE.U32 R12, R23, 0x4, R20 ;  /* 0x00000004170c7825 */ /* 0x000fcc00078e0014 */
[----:B------:R-:W0:Y:S01]  /*3c50*/  LDG.E R13, desc[UR10][R12.64] ;  /* 0x0000000a0c0d7981 */ /* 0x000e22000c1e1900 */
[----:B------:R-:W-:Y:S01]  /*3c60*/  BSSY.RECONVERGENT B0, `(.L_x_143) ;  /* 0x0000006000007945 */ /* 0x000fe20003800200 */
[----:B0-----:R-:W-:-:S07]  /*3c70*/  FMUL R25, R16, R13 ;  /* 0x0000000d10197220 */ /* 0x001fce0000400000 */
.L_x_144:
[----:B------:R-:W0:Y:S02]  /*3c80*/  LDS R12, [R8] ;  /* 0x00000000080c7984 */ /* 0x000e240000000800 */
[----:B0-----:R-:W-:-:S05]  /*3c90*/  FADD R13, R25, R12 ;  /* 0x0000000c190d7221 */ /* 0x001fca0000000000 */
[----:B------:R-:W0:Y:S02]  /*3ca0*/  ATOMS.CAST.SPIN P0, [R8], R12, R13 ;  /* 0x0000000c0800758d */ /* 0x000e24000180000d */
[----:B0-----:R-:W-:Y:S05]  /*3cb0*/  @!P0 BRA `(.L_x_144) ;  /* 0xfffffffc00f08947 */ /* 0x001fea000383ffff */
[----:B------:R-:W-:Y:S05]  /*3cc0*/  BSYNC.RECONVERGENT B0 ;  /* 0x0000000000007941 */ /* 0x000fea0003800200 */
.L_x_143:
[----:B------:R-:W-:Y:S01]  /*3cd0*/  IADD3 R13, PT, PT, R23, UR8, RZ ;  /* 0x00000008170d7c10 */ /* 0x000fe2000fffe0ff */
[----:B------:R-:W0:Y:S04]  /*3ce0*/  LDS R11, [R11+0x3c] ;  /* 0x00003c000b0b7984 */ /* 0x000e280000000800 */
[----:B------:R-:W-:-:S06]  /*3cf0*/  IMAD.WIDE.U32 R20, R13, 0x4, R20 ;  /* 0x000000040d147825 */ /* 0x000fcc00078e0014 */
[----:B------:R-:W0:Y:S01]  /*3d00*/  LDG.E R20, desc[UR10][R20.64] ;  /* 0x0000000a14147981 */ /* 0x000e22000c1e1900 */
[----:B------:R-:W-:Y:S01]  /*3d10*/  BSSY.RECONVERGENT B0, `(.L_x_145) ;  /* 0x0000006000007945 */ /* 0x000fe20003800200 */
[----:B0-----:R-:W-:-:S07]  /*3d20*/  FMUL R23, R11, R20 ;  /* 0x000000140b177220 */ /* 0x001fce0000400000 */
.L_x_146:
[----:B------:R-:W0:Y:S02]  /*3d30*/  LDS R12, [R8] ;  /* 0x00000000080c7984 */ /* 0x000e240000000800 */
[----:B0-----:R-:W-:-:S05]  /*3d40*/  FADD R13, R23, R12 ;  /* 0x0000000c170d7221 */ /* 0x001fca0000000000 */
[----:B------:R-:W0:Y:S02]  /*3d50*/  ATOMS.CAST.SPIN P0, [R8], R12, R13 ;  /* 0x0000000c0800758d */ /* 0x000e24000180000d */
[----:B0-----:R-:W-:Y:S05]  /*3d60*/  @!P0 BRA `(.L_x_146) ;  /* 0xfffffffc00f08947 */ /* 0x001fea000383ffff */
[----:B------:R-:W-:Y:S05]  /*3d70*/  BSYNC.RECONVERGENT B0 ;  /* 0x0000000000007941 */ /* 0x000fea0003800200 */
.L_x_145:
[----:B------:R-:W-:-:S04]  /*3d80*/  IADD3 R17, PT, PT, R17, 0x10, RZ ;  /* 0x0000001011117810 */ /* 0x000fc80007ffe0ff */
[----:B------:R-:W-:-:S13]  /*3d90*/  ISETP.NE.AND P0, PT, R17, R2, PT ;  /* 0x000000021100720c */ /* 0x000fda0003f05270 */
[----:B------:R-:W-:Y:S05]  /*3da0*/  @P0 BRA `(.L_x_147) ;  /* 0xfffffff400280947 */ /* 0x000fea000383ffff */
[----:B------:R-:W-:-:S07]  /*3db0*/  MOV R17, R2 ;  /* 0x0000000200117202 */ /* 0x000fce0000000f00 */
.L_x_114:
[----:B------:R-:W-:-:S04]  /*3dc0*/  ULOP3.LUT UR5, UR6, 0xf, URZ, 0xc0, !UPT ;  /* 0x0000000f06057892 */ /* 0x000fc8000f8ec0ff */
[----:B------:R-:W-:-:S09]  /*3dd0*/  UISETP.NE.AND UP0, UPT, UR5, URZ, UPT ;  /* 0x000000ff0500728c */ /* 0x000fd2000bf05270 */
[----:B------:R-:W-:Y:S05]  /*3de0*/  BRA.U !UP0, `(.L_x_113) ;  /* 0x0000000d08187547 */ /* 0x000fea000b800000 */
[----:B------:R-:W-:-:S04]  /*3df0*/  UIADD3 UR5, UPT, UPT, UR5, -0x1, URZ ;  /* 0xffffffff05057890 */ /* 0x000fc8000fffe0ff */
[----:B------:R-:W-:-:S09]  /*3e00*/  UISETP.GE.U32.AND UP0, UPT, UR5, 0x7, UPT ;  /* 0x000000070500788c */ /* 0x000fd2000bf06070 */
[----:B------:R-:W-:Y:S05]  /*3e10*/  BRA.U !UP0, `(.L_x_148) ;  /* 0x0000000508787547 */ /* 0x000fea000b800000 */
[----:B0-----:R-:W0:Y:S01]  /*3e20*/  LDC.64 R20, c[0x0][0x3b0] ;  /* 0x0000ec00ff147b82 */ /* 0x001e220000000a00 */
[----:B------:R-:W-:-:S04]  /*3e30*/  IMAD R23, R17, UR8, R0 ;  /* 0x0000000811177c24 */ /* 0x000fc8000f8e0200 */
[----:B0-----:R-:W-:-:S06]  /*3e40*/  IMAD.WIDE.U32 R12, R23, 0x4, R20 ;  /* 0x00000004170c7825 */ /* 0x001fcc00078e0014 */
[----:B------:R-:W2:Y:S01]  /*3e50*/  LDG.E R13, desc[UR10][R12.64] ;  /* 0x0000000a0c0d7981 */ /* 0x000ea2000c1e1900 */
[----:B------:R-:W-:Y:S01]  /*3e60*/  MOV R11, 0x400 ;  /* 0x00000400000b7802 */ /* 0x000fe20000000f00 */
[----:B------:R-:W-:Y:S01]  /*3e70*/  BSSY.RECONVERGENT B0, `(.L_x_149) ;  /* 0x000000a000007945 */ /* 0x000fe20003800200 */
[----:B------:R-:W0:Y:S02]  /*3e80*/  S2R R16, SR_CgaCtaId ;  /* 0x0000000000107919 */ /* 0x000e240000008800 */
[----:B0-----:R-:W-:-:S04]  /*3e90*/  LEA R16, R16, R11, 0x18 ;  /* 0x0000000b10107211 */ /* 0x001fc800078ec0ff */
[----:B------:R-:W-:-:S05]  /*3ea0*/  LEA R11, R17, R16, 0x2 ;  /* 0x00000010110b7211 */ /* 0x000fca00078e10ff */
[----:B------:R-:W2:Y:S02]  /*3eb0*/  LDS R16, [R11] ;  /* 0x000000000b107984 */ /* 0x000ea40000000800 */
[----:B--2---:R-:W-:-:S07]  /*3ec0*/  FMUL R25, R16, R13 ;  /* 0x0000000d10197220 */ /* 0x004fce0000400000 */
.L_x_150:
[----:B------:R-:W0:Y:S02]  /*3ed0*/  LDS R12, [R8] ;  /* 0x00000000080c7984 */ /* 0x000e240000000800 */
[----:B0-----:R-:W-:-:S05]  /*3ee0*/  FADD R13, R25, R12 ;  /* 0x0000000c190d7221 */ /* 0x001fca0000000000 */
[----:B------:R-:W0:Y:S02]  /*3ef0*/  ATOMS.CAST.SPIN P0, [R8], R12, R13 ;  /* 0x0000000c0800758d */ /* 0x000e24000180000d */
[----:B0-----:R-:W-:Y:S05]  /*3f00*/  @!P0 BRA `(.L_x_150) ;  /* 0xfffffffc00f08947 */ /* 0x001fea000383ffff */
[----:B------:R-:W-:Y:S05]  /*3f10*/  BSYNC.RECONVERGENT B0 ;  /* 0x0000000000007941 */ /* 0x000fea0003800200 */
.L_x_149:
[----:B------:R-:W-:Y:S01]  /*3f20*/  IADD3 R23, PT, PT, R23, UR8, RZ ;  /* 0x0000000817177c10 */ /* 0x000fe2000fffe0ff */
[----:B------:R-:W0:Y:S04]  /*3f30*/  LDS R16, [R11+0x4] ;  /* 0x000004000b107984 */ /* 0x000e280000000800 */
[----:B------:R-:W-:-:S06]  /*3f40*/  IMAD.WIDE.U32 R12, R23, 0x4, R20 ;  /* 0x00000004170c7825 */ /* 0x000fcc00078e0014 */
[----:B------:R-:W0:Y:S01]  /*3f50*/  LDG.E R13, desc[UR10][R12.64] ;  /* 0x0000000a0c0d7981 */ /* 0x000e22000c1e1900 */
[----:B------:R-:W-:Y:S01]  /*3f60*/  BSSY.RECONVERGENT B0, `(.L_x_151) ;  /* 0x0000006000007945 */ /* 0x000fe20003800200 */
[----:B0-----:R-:W-:-:S07]  /*3f70*/  FMUL R25, R16, R13 ;  /* 0x0000000d10197220 */ /* 0x001fce0000400000 */
.L_x_152:
[----:B------:R-:W0:Y:S02]  /*3f80*/  LDS R12, [R8] ;  /* 0x00000000080c7984 */ /* 0x000e240000000800 */
[----:B0-----:R-:W-:-:S05]  /*3f90*/  FADD R13, R25, R12 ;  /* 0x0000000c190d7221 */ /* 0x001fca0000000000 */
[----:B------:R-:W0:Y:S02]  /*3fa0*/  ATOMS.CAST.SPIN P0, [R8], R12, R13 ;  /* 0x0000000c0800758d */ /* 0x000e24000180000d */
[----:B0-----:R-:W-:Y:S05]  /*3fb0*/  @!P0 BRA `(.L_x_152) ;  /* 0xfffffffc00f08947 */ /* 0x001fea000383ffff */
[----:B------:R-:W-:Y:S05]  /*3fc0*/  BSYNC.RECONVERGENT B0 ;  /* 0x0000000000007941 */ /* 0x000fea0003800200 */
.L_x_151:
[----:B------:R-:W-:Y:S01]  /*3fd0*/  IADD3 R23, PT, PT, R23, UR8, RZ ;  /* 0x0000000817177c10 */ /* 0x000fe2000fffe0ff */
[----:B------:R-:W0:Y:S04]  /*3fe0*/  LDS R16, [R11+0x8] ;  /* 0x000008000b107984 */ /* 0x000e280000000800 */
[----:B------:R-:W-:-:S06]  /*3ff0*/  IMAD.WIDE.U32 R12, R23, 0x4, R20 ;  /* 0x00000004170c7825 */ /* 0x000fcc00078e0014 */
[----:B------:R-:W0:Y:S01]  /*4000*/  LDG.E R13, desc[UR10][R12.64] ;  /* 0x0000000a0c0d7981 */ /* 0x000e22000c1e1900 */
[----:B------:R-:W-:Y:S01]  /*4010*/  BSSY.RECONVERGENT B0, `(.L_x_153) ;  /* 0x0000006000007945 */ /* 0x000fe20003800200 */
[----:B0-----:R-:W-:-:S07]  /*4020*/  FMUL R25, R16, R13 ;  /* 0x0000000d10197220 */ /* 0x001fce0000400000 */
.L_x_154:
[----:B------:R-:W0:Y:S02]  /*4030*/  LDS R12, [R8] ;  /* 0x00000000080c7984 */ /* 0x000e240000000800 */
[----:B0-----:R-:W-:-:S05]  /*4040*/  FADD R13, R25, R12 ;  /* 0x0000000c190d7221 */ /* 0x001fca0000000000 */
[----:B------:R-:W0:Y:S02]  /*4050*/  ATOMS.CAST.SPIN P0, [R8], R12, R13 ;  /* 0x0000000c0800758d */ /* 0x000e24000180000d */
[----:B0-----:R-:W-:Y:S05]  /*4060*/  @!P0 BRA `(.L_x_154) ;  /* 0xfffffffc00f08947 */ /* 0x001fea000383ffff */
[----:B------:R-:W-:Y:S05]  /*4070*/  BSYNC.RECONVERGENT B0 ;  /* 0x0000000000007941 */ /* 0x000fea0003800200 */
.L_x_153:
[----:B------:R-:W-:Y:S01]  /*4080*/  IADD3 R23, PT, PT, R23, UR8, RZ ;  /* 0x0000000817177c10 */ /* 0x000fe2000fffe0ff */
[----:B------:R-:W0:Y:S04]  /*4090*/  LDS R16, [R11+0xc] ;  /* 0x00000c000b107984 */ /* 0x000e280000000800 */
[----:B------:R-:W-:-:S06]  /*40a0*/  IMAD.WIDE.U32 R12, R23, 0x4, R20 ;  /* 0x00000004170c7825 */ /* 0x000fcc00078e0014 */
[----:B------:R-:W0:Y:S01]  /*40b0*/  LDG.E R13, desc[UR10][R12.64] ;  /* 0x0000000a0c0d7981 */ /* 0x000e22000c1e1900 */
[----:B------:R-:W-:Y:S01]  /*40c0*/  BSSY.RECONVERGENT B0, `(.L_x_155) ;  /* 0x0000006000007945 */ /* 0x000fe20003800200 */
[----:B0-----:R-:W-:-:S07]  /*40d0*/  FMUL R25, R16, R13 ;  /* 0x0000000d10197220 */ /* 0x001fce0000400000 */
.L_x_156:
[----:B------:R-:W0:Y:S02]  /*40e0*/  LDS R12, [R8] ;  /* 0x00000000080c7984 */ /* 0x000e240000000800 */
[----:B0-----:R-:W-:-:S05]  /*40f0*/  FADD R13, R25, R12 ;  /* 0x0000000c190d7221 */ /* 0x001fca0000000000 */
[----:B------:R-:W0:Y:S02]  /*4100*/  ATOMS.CAST.SPIN P0, [R8], R12, R13 ;  /* 0x0000000c0800758d */ /* 0x000e24000180000d */
[----:B0-----:R-:W-:Y:S05]  /*4110*/  @!P0 BRA `(.L_x_156) ;  /* 0xfffffffc00f08947 */ /* 0x001fea000383ffff */
[----:B------:R-:W-:Y:S05]  /*4120*/  BSYNC.RECONVERGENT B0 ;  /* 0x0000000000007941 */ /* 0x000fea0003800200 */
.L_x_155:
[----:B------:R-:W-:Y:S01]  /*4130*/  IADD3 R23, PT, PT, R23, UR8, RZ ;  /* 0x0000000817177c10 */ /* 0x000fe2000fffe0ff */
[----:B------:R-:W0:Y:S04]  /*4140*/  LDS R16, [R11+0x10] ;  /* 0x000010000b107984 */ /* 0x000e280000000800 */
[----:B------:R-:W-:-:S06]  /*4150*/  IMAD.WIDE.U32 R12, R23, 0x4, R20 ;  /* 0x00000004170c7825 */ /* 0x000fcc00078e0014 */
[----:B------:R-:W0:Y:S01]  /*4160*/  LDG.E R13, desc[UR10][R12.64] ;  /* 0x0000000a0c0d7981 */ /* 0x000e22000c1e1900 */
[----:B------:R-:W-:Y:S01]  /*4170*/  BSSY.RECONVERGENT B0, `(.L_x_157) ;  /* 0x0000006000007945 */ /* 0x000fe20003800200 */
[----:B0-----:R-:W-:-:S07]  /*4180*/  FMUL R25, R16, R13 ;  /* 0x0000000d10197220 */ /* 0x001fce0000400000 */
.L_x_158:
[----:B------:R-:W0:Y:S02]  /*4190*/  LDS R12, [R8] ;  /* 0x00000000080c7984 */ /* 0x000e240000000800 */
[----:B0-----:R-:W-:-:S05]  /*41a0*/  FADD R13, R25, R12 ;  /* 0x0000000c190d7221 */ /* 0x001fca0000000000 */
[----:B------:R-:W0:Y:S02]  /*41b0*/  ATOMS.CAST.SPIN P0, [R8], R12, R13 ;  /* 0x0000000c0800758d */ /* 0x000e24000180000d */
[----:B0-----:R-:W-:Y:S05]  /*41c0*/  @!P0 BRA `(.L_x_158) ;  /* 0xfffffffc00f08947 */ /* 0x001fea000383ffff */
[----:B------:R-:W-:Y:S05]  /*41d0*/  BSYNC.RECONVERGENT B0 ;  /* 0x0000000000007941 */ /* 0x000fea0003800200 */
.L_x_157:
[----:B------:R-:W-:Y:S01]  /*41e0*/  IADD3 R23, PT, PT, R23, UR8, RZ ;  /* 0x0000000817177c10 */ /* 0x000fe2000fffe0ff */
[----:B------:R-:W0:Y:S04]  /*41f0*/  LDS R16, [R11+0x14] ;  /* 0x000014000b107984 */ /* 0x000e280000000800 */
[----:B------:R-:W-:-:S06]  /*4200*/  IMAD.WIDE.U32 R12, R23, 0x4, R20 ;  /* 0x00000004170c7825 */ /* 0x000fcc00078e0014 */
[----:B------:R-:W0:Y:S01]  /*4210*/  LDG.E R13, desc[UR10][R12.64] ;  /* 0x0000000a0c0d7981 */ /* 0x000e22000c1e1900 */
[----:B------:R-:W-:Y:S01]  /*4220*/  BSSY.RECONVERGENT B0, `(.L_x_159) ;  /* 0x0000006000007945 */ /* 0x000fe20003800200 */
[----:B0-----:R-:W-:-:S07]  /*4230*/  FMUL R25, R16, R13 ;  /* 0x0000000d10197220 */ /* 0x001fce0000400000 */
.L_x_160:
[----:B------:R-:W0:Y:S02]  /*4240*/  LDS R12, [R8] ;  /* 0x00000000080c7984 */ /* 0x000e240000000800 */
[----:B0-----:R-:W-:-:S05]  /*4250*/  FADD R13, R25, R12 ;  /* 0x0000000c190d7221 */ /* 0x001fca0000000000 */
[----:B------:R-:W0:Y:S02]  /*4260*/  ATOMS.CAST.SPIN P0, [R8], R12, R13 ;  /* 0x0000000c0800758d */ /* 0x000e24000180000d */
[----:B0-----:R-:W-:Y:S05]  /*4270*/  @!P0 BRA `(.L_x_160) ;  /* 0xfffffffc00f08947 */ /* 0x001fea000383ffff */
[----:B------:R-:W-:Y:S05]  /*4280*/  BSYNC.RECONVERGENT B0 ;  /* 0x0000000000007941 */ /* 0x000fea0003800200 */
.L_x_159:
[----:B------:R-:W-:Y:S01]  /*4290*/  IADD3 R23, PT, PT, R23, UR8, RZ ;  /* 0x0000000817177c10 */ /* 0x000fe2000fffe0ff */
[----:B------:R-:W0:Y:S04]  /*42a0*/  LDS R16, [R11+0x18] ;  /* 0x000018000b107984 */ /* 0x000e280000000800 */
[----:B------:R-:W-:-:S06]  /*42b0*/  IMAD.WIDE.U32 R12, R23, 0x4, R20 ;  /* 0x00000004170c7825 */ /* 0x000fcc00078e0014 */
[----:B------:R-:W0:Y:S01]  /*42c0*/  LDG.E R13, desc[UR10][R12.64] ;  /* 0x0000000a0c0d7981 */ /* 0x000e22000c1e1900 */
[----:B------:R-:W-:Y:S01]  /*42d0*/  BSSY.RECONVERGENT B0, `(.L_x_161) ;  /* 0x0000006000007945 */ /* 0x000fe20003800200 */
[----:B0-----:R-:W-:-:S07]  /*42e0*/  FMUL R25, R16, R13 ;  /* 0x0000000d10197220 */ /* 0x001fce0000400000 */
.L_x_162:
[----:B------:R-:W0:Y:S02]  /*42f0*/  LDS R12, [R8] ;  /* 0x00000000080c7984 */ /* 0x000e240000000800 */
[----:B0-----:R-:W-:-:S05]  /*4300*/  FADD R13, R25, R12 ;  /* 0x0000000c190d7221 */ /* 0x001fca0000000000 */
[----:B------:R-:W0:Y:S02]  /*4310*/  ATOMS.CAST.SPIN P0, [R8], R12, R13 ;  /* 0x0000000c0800758d */ /* 0x000e24000180000d */
[----:B0-----:R-:W-:Y:S05]  /*4320*/  @!P0 BRA `(.L_x_162) ;  /* 0xfffffffc00f08947 */ /* 0x001fea000383ffff */
[----:B------:R-:W-:Y:S05]  /*4330*/  BSYNC.RECONVERGENT B0 ;  /* 0x0000000000007941 */ /* 0x000fea0003800200 */
.L_x_161:
[----:B------:R-:W-:Y:S01]  /*4340*/  IADD3 R13, PT, PT, R23, UR8, RZ ;  /* 0x00000008170d7c10 */ /* 0x000fe2000fffe0ff */
[----:B------:R-:W0:Y:S04]  /*4350*/  LDS R11, [R11+0x1c] ;  /* 0x00001c000b0b7984 */ /* 0x000e280000000800 */
[----:B------:R-:W-:-:S06]  /*4360*/  IMAD.WIDE.U32 R20, R13, 0x4, R20 ;  /* 0x000000040d147825 */ /* 0x000fcc00078e0014 */
[----:B------:R-:W0:Y:S01]  /*4370*/  LDG.E R20, desc[UR10][R20.64] ;  /* 0x0000000a14147981 */ /* 0x000e22000c1e1900 */
[----:B------:R-:W-:Y:S01]  /*4380*/  BSSY.RECONVERGENT B0, `(.L_x_163) ;  /* 0x0000006000007945 */ /* 0x000fe20003800200 */
[----:B0-----:R-:W-:-:S07]  /*4390*/  FMUL R23, R11, R20 ;  /* 0x000000140b177220 */ /* 0x001fce0000400000 */
.L_x_164:
[----:B------:R-:W0:Y:S02]  /*43a0*/  LDS R12, [R8] ;  /* 0x00000000080c7984 */ /* 0x000e240000000800 */
[----:B0-----:R-:W-:-:S05]  /*43b0*/  FADD R13, R23, R12 ;  /* 0x0000000c170d7221 */ /* 0x001fca0000000000 */
[----:B------:R-:W0:Y:S02]  /*43c0*/  ATOMS.CAST.SPIN P0, [R8], R12, R13 ;  /* 0x0000000c0800758d */ /* 0x000e24000180000d */
[----:B0-----:R-:W-:Y:S05]  /*43d0*/  @!P0 BRA `(.L_x_164) ;  /* 0xfffffffc00f08947 */ /* 0x001fea000383ffff */
[----:B------:R-:W-:Y:S05]  /*43e0*/  BSYNC.RECONVERGENT B0 ;  /* 0x0000000000007941 */ /* 0x000fea0003800200 */
.L_x_163:
[----:B------:R-:W-:-:S07]  /*43f0*/  IADD3 R17, PT, PT, R17, 0x8, RZ ;  /* 0x0000000811117810 */ /* 0x000fce0007ffe0ff */
.L_x_148:
        /* <DEDUP_REMOVED lines=17> */
.L_x_167:
[----:B------:R-:W0:Y:S02]  /*4510*/  LDS R12, [R8] ;  /* 0x00000000080c7984 */ /* 0x000e240000000800 */
[----:B0-----:R-:W-:-:S05]  /*4520*/  FADD R13, R23, R12 ;  /* 0x0000000c170d7221 */ /* 0x001fca0000000000 */
[----:B------:R-:W0:Y:S02]  /*4530*/  ATOMS.CAST.SPIN P0, [R8], R12, R13 ;  /* 0x0000000c0800758d */ /* 0x000e24000180000d */
[----:B0-----:R-:W-:Y:S05]  /*4540*/  @!P0 BRA `(.L_x_167) ;  /* 0xfffffffc00f08947 */ /* 0x001fea000383ffff */
[----:B------:R-:W-:Y:S05]  /*4550*/  BSYNC.RECONVERGENT B0 ;  /* 0x0000000000007941 */ /* 0x000fea0003800200 */
.L_x_166:
[----:B------:R-:W-:Y:S01]  /*4560*/  IADD3 R23, PT, PT, R25, UR8, RZ ;  /* 0x0000000819177c10 */ /* 0x000fe2000fffe0ff */
[----:B------:R-:W0:Y:S04]  /*4570*/  LDS R16, [R11+0x4] ;  /* 0x000004000b107984 */ /* 0x000e280000000800 */
[----:B------:R-:W-:-:S06]  /*4580*/  IMAD.WIDE.U32 R12, R23, 0x4, R20 ;  /* 0x00000004170c7825 */ /* 0x000fcc00078e0014 */
[----:B------:R-:W0:Y:S01]  /*4590*/  LDG.E R13, desc[UR10][R12.64] ;  /* 0x0000000a0c0d7981 */ /* 0x000e22000c1e1900 */
[----:B------:R-:W-:Y:S01]  /*45a0*/  BSSY.RECONVERGENT B0, `(.L_x_168) ;  /* 0x0000006000007945 */ /* 0x000fe20003800200 */
[----:B0-----:R-:W-:-:S07]  /*45b0*/  FMUL R25, R16, R13 ;  /* 0x0000000d10197220 */ /* 0x001fce0000400000 */
.L_x_169:
[----:B------:R-:W0:Y:S02]  /*45c0*/  LDS R12, [R8] ;  /* 0x00000000080c7984 */ /* 0x000e240000000800 */
[----:B0-----:R-:W-:-:S05]  /*45d0*/  FADD R13, R25, R12 ;  /* 0x0000000c190d7221 */ /* 0x001fca0000000000 */
[----:B------:R-:W0:Y:S02]  /*45e0*/  ATOMS.CAST.SPIN P0, [R8], R12, R13 ;  /* 0x0000000c0800758d */ /* 0x000e24000180000d */
[----:B0-----:R-:W-:Y:S05]  /*45f0*/  @!P0 BRA `(.L_x_169) ;  /* 0xfffffffc00f08947 */ /* 0x001fea000383ffff */
[----:B------:R-:W-:Y:S05]  /*4600*/  BSYNC.RECONVERGENT B0 ;  /* 0x0000000000007941 */ /* 0x000fea0003800200 */
.L_x_168:
[----:B------:R-:W-:Y:S01]  /*4610*/  IADD3 R23, PT, PT, R23, UR8, RZ ;  /* 0x0000000817177c10 */ /* 0x000fe2000fffe0ff */
[----:B------:R-:W0:Y:S04]  /*4620*/  LDS R16, [R11+0x8] ;  /* 0x000008000b107984 */ /* 0x000e280000000800 */
[----:B------:R-:W-:-:S06]  /*4630*/  IMAD.WIDE.U32 R12, R23, 0x4, R20 ;  /* 0x00000004170c7825 */ /* 0x000fcc00078e0014 */
[----:B------:R-:W0:Y:S01]  /*4640*/  LDG.E R13, desc[UR10][R12.64] ;  /* 0x0000000a0c0d7981 */ /* 0x000e22000c1e1900 */
[----:B------:R-:W-:Y:S01]  /*4650*/  BSSY.RECONVERGENT B0, `(.L_x_170) ;  /* 0x0000006000007945 */ /* 0x000fe20003800200 */
[----:B0-----:R-:W-:-:S07]  /*4660*/  FMUL R25, R16, R13 ;  /* 0x0000000d10197220 */ /* 0x001fce0000400000 */
.L_x_171:
[----:B------:R-:W0:Y:S02]  /*4670*/  LDS R12, [R8] ;  /* 0x00000000080c7984 */ /* 0x000e240000000800 */
[----:B0-----:R-:W-:-:S05]  /*4680*/  FADD R13, R25, R12 ;  /* 0x0000000c190d7221 */ /* 0x001fca0000000000 */
[----:B------:R-:W0:Y:S02]  /*4690*/  ATOMS.CAST.SPIN P0, [R8], R12, R13 ;  /* 0x0000000c0800758d */ /* 0x000e24000180000d */
[----:B0-----:R-:W-:Y:S05]  /*46a0*/  @!P0 BRA `(.L_x_171) ;  /* 0xfffffffc00f08947 */ /* 0x001fea000383ffff */
[----:B------:R-:W-:Y:S05]  /*46b0*/  BSYNC.RECONVERGENT B0 ;  /* 0x0000000000007941 */ /* 0x000fea0003800200 */
.L_x_170:
[----:B------:R-:W-:Y:S01]  /*46c0*/  IADD3 R13, PT, PT, R23, UR8, RZ ;  /* 0x00000008170d7c10 */ /* 0x000fe2000fffe0ff */
[----:B------:R-:W0:Y:S04]  /*46d0*/  LDS R11, [R11+0xc] ;  /* 0x00000c000b0b7984 */ /* 0x000e280000000800 */
[----:B------:R-:W-:-:S06]  /*46e0*/  IMAD.WIDE.U32 R20, R13, 0x4, R20 ;  /* 0x000000040d147825 */ /* 0x000fcc00078e0014 */
[----:B------:R-:W0:Y:S01]  /*46f0*/  LDG.E R20, desc[UR10][R20.64] ;  /* 0x0000000a14147981 */ /* 0x000e22000c1e1900 */
[----:B------:R-:W-:Y:S01]  /*4700*/  BSSY.RECONVERGENT B0, `(.L_x_172) ;  /* 0x0000006000007945 */ /* 0x000fe20003800200 */
[----:B0-----:R-:W-:-:S07]  /*4710*/  FMUL R23, R11, R20 ;  /* 0x000000140b177220 */ /* 0x001fce0000400000 */
.L_x_173:
[----:B------:R-:W0:Y:S02]  /*4720*/  LDS R12, [R8] ;  /* 0x00000000080c7984 */ /* 0x000e240000000800 */
[----:B0-----:R-:W-:-:S05]  /*4730*/  FADD R13, R23, R12 ;  /* 0x0000000c170d7221 */ /* 0x001fca0000000000 */
[----:B------:R-:W0:Y:S02]  /*4740*/  ATOMS.CAST.SPIN P0, [R8], R12, R13 ;  /* 0x0000000c0800758d */ /* 0x000e24000180000d */
[----:B0-----:R-:W-:Y:S05]  /*4750*/  @!P0 BRA `(.L_x_173) ;  /* 0xfffffffc00f08947 */ /* 0x001fea000383ffff */
[----:B------:R-:W-:Y:S05]  /*4760*/  BSYNC.RECONVERGENT B0 ;  /* 0x0000000000007941 */ /* 0x000fea0003800200 */
.L_x_172:
[----:B------:R-:W-:-:S07]  /*4770*/  IADD3 R17, PT, PT, R17, 0x4, RZ ;  /* 0x0000000411117810 */ /* 0x000fce0007ffe0ff */
.L_x_165:
[----:B------:R-:W-:-:S04]  /*4780*/  ULOP3.LUT UR6, UR6, 0x3, URZ, 0xc0, !UPT ;  /* 0x0000000306067892 */ /* 0x000fc8000f8ec0ff */
[----:B------:R-:W-:-:S09]  /*4790*/  UISETP.NE.AND UP0, UPT, UR6, URZ, UPT ;  /* 0x000000ff0600728c */ /* 0x000fd2000bf05270 */
[----:B------:R-:W-:Y:S05]  /*47a0*/  BRA.U !UP0, `(.L_x_113) ;  /* 0x0000000108a87547 */ /* 0x000fea000b800000 */
[----:B0-----:R-:W0:Y:S01]  /*47b0*/  LDC.64 R12, c[0x0][0x3b0] ;  /* 0x0000ec00ff0c7b82 */ /* 0x001e220000000a00 */
[----:B------:R-:W-:-:S04]  /*47c0*/  IMAD R23, R17, UR8, R0 ;  /* 0x0000000811177c24 */ /* 0x000fc8000f8e0200 */
[----:B0-----:R-:W-:-:S06]  /*47d0*/  IMAD.WIDE.U32 R20, R23, 0x4, R12 ;  /* 0x0000000417147825 */ /* 0x001fcc00078e000c */
[----:B------:R-:W2:Y:S01]  /*47e0*/  LDG.E R21, desc[UR10][R20.64] ;  /* 0x0000000a14157981 */ /* 0x000ea2000c1e1900 */
[----:B------:R-:W-:Y:S01]  /*47f0*/  MOV R11, 0x400 ;  /* 0x00000400000b7802 */ /* 0x000fe20000000f00 */
[----:B------:R-:W-:Y:S01]  /*4800*/  BSSY.RECONVERGENT B0, `(.L_x_174) ;  /* 0x000000b000007945 */ /* 0x000fe20003800200 */
[----:B------:R-:W-:Y:S01]  /*4810*/  UISETP.NE.AND UP0, UPT, UR6, 0x1, UPT ;  /* 0x000000010600788c */ /* 0x000fe2000bf05270 */
[----:B------:R-:W0:Y:S02]  /*4820*/  S2R R16, SR_CgaCtaId ;  /* 0x0000000000107919 */ /* 0x000e240000008800 */
[----:B0-----:R-:W-:-:S04]  /*4830*/  LEA R16, R16, R11, 0x18 ;  /* 0x0000000b10107211 */ /* 0x001fc800078ec0ff */
[----:B------:R-:W-:-:S05]  /*4840*/  LEA R11, R17, R16, 0x2 ;  /* 0x00000010110b7211 */ /* 0x000fca00078e10ff */
[----:B------:R-:W2:Y:S02]  /*4850*/  LDS R16, [R11] ;  /* 0x000000000b107984 */ /* 0x000ea40000000800 */
[----:B--2---:R-:W-:-:S07]  /*4860*/  FMUL R25, R16, R21 ;  /* 0x0000001510197220 */ /* 0x004fce0000400000 */
.L_x_175:
[----:B------:R-:W0:Y:S02]  /*4870*/  LDS R16, [R8] ;  /* 0x0000000008107984 */ /* 0x000e240000000800 */
[----:B0-----:R-:W-:-:S05]  /*4880*/  FADD R17, R25, R16 ;  /* 0x0000001019117221 */ /* 0x001fca0000000000 */
[----:B------:R-:W0:Y:S02]  /*4890*/  ATOMS.CAST.SPIN P0, [R8], R16, R17 ;  /* 0x000000100800758d */ /* 0x000e240001800011 */
[----:B0-----:R-:W-:Y:S05]  /*48a0*/  @!P0 BRA `(.L_x_175) ;  /* 0xfffffffc00f08947 */ /* 0x001fea000383ffff */
[----:B------:R-:W-:Y:S05]  /*48b0*/  BSYNC.RECONVERGENT B0 ;  /* 0x0000000000007941 */ /* 0x000fea0003800200 */
.L_x_174:
[----:B------:R-:W-:Y:S05]  /*48c0*/  BRA.U !UP0, `(.L_x_113) ;  /* 0x0000000108607547 */ /* 0x000fea000b800000 */
[----:B------:R-:W-:Y:S01]  /*48d0*/  IADD3 R23, PT, PT, R23, UR8, RZ ;  /* 0x0000000817177c10 */ /* 0x000fe2000fffe0ff */
[----:B------:R-:W0:Y:S04]  /*48e0*/  LDS R20, [R11+0x4] ;  /* 0x000004000b147984 */ /* 0x000e280000000800 */
[----:B------:R-:W-:-:S06]  /*48f0*/  IMAD.WIDE.U32 R16, R23, 0x4, R12 ;  /* 0x0000000417107825 */ /* 0x000fcc00078e000c */
[----:B------:R-:W0:Y:S01]  /*4900*/  LDG.E R17, desc[UR10][R16.64] ;  /* 0x0000000a10117981 */ /* 0x000e22000c1e1900 */
[----:B------:R-:W-:Y:S01]  /*4910*/  BSSY.RECONVERGENT B0, `(.L_x_176) ;  /* 0x0000007000007945 */ /* 0x000fe20003800200 */
[----:B------:R-:W-:Y:S01]  /*4920*/  UISETP.NE.AND UP0, UPT, UR6, 0x2, UPT ;  /* 0x000000020600788c */ /* 0x000fe2000bf05270 */
[----:B0-----:R-:W-:-:S10]  /*4930*/  FMUL R21, R20, R17 ;  /* 0x0000001114157220 */ /* 0x001fd40000400000 */
.L_x_177:
[----:B------:R-:W0:Y:S02]  /*4940*/  LDS R16, [R8] ;  /* 0x0000000008107984 */ /* 0x000e240000000800 */
[----:B0-----:R-:W-:-:S05]  /*4950*/  FADD R17, R21, R16 ;  /* 0x0000001015117221 */ /* 0x001fca0000000000 */
[----:B------:R-:W0:Y:S02]  /*4960*/  ATOMS.CAST.SPIN P0, [R8], R16, R17 ;  /* 0x000000100800758d */ /* 0x000e240001800011 */
[----:B0-----:R-:W-:Y:S05]  /*4970*/  @!P0 BRA `(.L_x_177) ;  /* 0xfffffffc00f08947 */ /* 0x001fea000383ffff */
[----:B------:R-:W-:Y:S05]  /*4980*/  BSYNC.RECONVERGENT B0 ;  /* 0x0000000000007941 */ /* 0x000fea0003800200 */
.L_x_176:
[----:B------:R-:W-:Y:S05]  /*4990*/  BRA.U !UP0, `(.L_x_113) ;  /* 0x00000001082c7547 */ /* 0x000fea000b800000 */
[----:B------:R-:W-:Y:S01]  /*49a0*/  IADD3 R17, PT, PT, R23, UR8, RZ ;  /* 0x0000000817117c10 */ /* 0x000fe2000fffe0ff */
[----:B------:R-:W0:Y:S04]  /*49b0*/  LDS R11, [R11+0x8] ;  /* 0x000008000b0b7984 */ /* 0x000e280000000800 */
[----:B------:R-:W-:-:S06]  /*49c0*/  IMAD.WIDE.U32 R12, R17, 0x4, R12 ;  /* 0x00000004110c7825 */ /* 0x000fcc00078e000c */
[----:B------:R-:W0:Y:S01]  /*49d0*/  LDG.E R12, desc[UR10][R12.64] ;  /* 0x0000000a0c0c7981 */ /* 0x000e22000c1e1900 */
[----:B------:R-:W-:Y:S01]  /*49e0*/  BSSY.RECONVERGENT B0, `(.L_x_113) ;  /* 0x0000006000007945 */ /* 0x000fe20003800200 */
[----:B0-----:R-:W-:-:S07]  /*49f0*/  FMUL R17, R11, R12 ;  /* 0x0000000c0b117220 */ /* 0x001fce0000400000 */
.L_x_178:
[----:B------:R-:W0:Y:S02]  /*4a00*/  LDS R12, [R8] ;  /* 0x00000000080c7984 */ /* 0x000e240000000800 */
[----:B0-----:R-:W-:-:S05]  /*4a10*/  FADD R13, R17, R12 ;  /* 0x0000000c110d7221 */ /* 0x001fca0000000000 */
[----:B------:R-:W0:Y:S02]  /*4a20*/  ATOMS.CAST.SPIN P0, [R8], R12, R13 ;  /* 0x0000000c0800758d */ /* 0x000e24000180000d */
[----:B0-----:R-:W-:Y:S05]  /*4a30*/  @!P0 BRA `(.L_x_178) ;  /* 0xfffffffc00f08947 */ /* 0x001fea000383ffff */
[----:B------:R-:W-:Y:S05]  /*4a40*/  BSYNC.RECONVERGENT B0 ;  /* 0x0000000000007941 */ /* 0x000fea0003800200 */
.L_x_113:
[----:B------:R-:W-:Y:S01]  /*4a50*/  BAR.SYNC.DEFER_BLOCKING 0x0 ;  /* 0x0000000000007b1d */ /* 0x000fe20000010000 */
[C---:B------:R-:W-:Y:S02]  /*4a60*/  ISETP.GT.U32.AND P0, PT, R0.reuse, 0x7f, PT ;  /* 0x0000007f0000780c */ /* 0x040fe40003f04070 */
[----:B------:R-:W-:-:S05]  /*4a70*/  ISETP.GT.U32.AND P1, PT, R0, 0x3f, PT ;  /* 0x0000003f0000780c */ /* 0x000fca0003f24070 */
[----:B------:R-:W1:Y:S01]  /*4a80*/  S2UR UR6, SR_CgaCtaId ;  /* 0x00000000000679c3 */ /* 0x000e620000008800 */
[----:B------:R-:W-:Y:S01]  /*4a90*/  UMOV UR5, 0x400 ;  /* 0x0000040000057882 */ /* 0x000fe20000000000 */
[----:B------:R-:W-:Y:S01]  /*4aa0*/  BSSY.RECONVERGENT B0, `(.L_x_179) ;  /* 0x000003c000007945 */ /* 0x000fe20003800200 */
[----:B0-----:R-:W-:Y:S04]  /*4ab0*/  LDS R11, [R8] ;  /* 0x00000000080b7984 */ /* 0x001fe80000000800 */
[----:B------:R-:W0:Y:S01]  /*4ac0*/  @!P0 LDS R12, [R8+0x200] ;  /* 0x00020000080c8984 */ /* 0x000e220000000800 */
[----:B-1----:R-:W-:Y:S01]  /*4ad0*/  ULEA UR5, UR6, UR5, 0x18 ;  /* 0x0000000506057291 */ /* 0x002fe2000f8ec0ff */
[----:B0-----:R-:W-:-:S05]  /*4ae0*/  @!P0 FMNMX R13, R11, R12, !PT ;  /* 0x0000000c0b0d8209 */ /* 0x001fca0007800000 */
[----:B------:R-:W-:Y:S01]  /*4af0*/  @!P0 STS [R8], R13 ;  /* 0x0000000d08008388 */ /* 0x000fe20000000800 */
[----:B------:R-:W-:Y:S01]  /*4b00*/  BAR.SYNC.DEFER_BLOCKING 0x0 ;  /* 0x0000000000007b1d */ /* 0x000fe20000010000 */
[----:B------:R-:W-:-:S05]  /*4b10*/  ISETP.GT.U32.AND P0, PT, R0, 0x1f, PT ;  /* 0x0000001f0000780c */ /* 0x000fca0003f04070 */
[----:B------:R-:W-:Y:S04]  /*4b20*/  @!P1 LDS R12, [R8] ;  /* 0x00000000080c9984 */ /* 0x000fe80000000800 */
[----:B------:R-:W0:Y:S02]  /*4b30*/  @!P1 LDS R17, [R8+0x100] ;  /* 0x0001000008119984 */ /* 0x000e240000000800 */
        /* <DEDUP_REMOVED lines=27> */
[----:B------:R-:W-:-:S05]  /*4cf0*/  ISETP.NE.AND P1, PT, R0, RZ, PT ;  /* 0x000000ff0000720c */ /* 0x000fca0003f25270 */
[----:B------:R-:W-:Y:S04]  /*4d00*/  @!P0 LDS R12, [R8] ;  /* 0x00000000080c8984 */ /* 0x000fe80000000800 */
[----:B------:R-:W0:Y:S02]  /*4d10*/  @!P0 LDS R13, [R8+0x8] ;  /* 0x00000800080d8984 */ /* 0x000e240000000800 */
[----:B0-----:R-:W-:-:S05]  /*4d20*/  @!P0 FMNMX R13, R12, R13, !PT ;  /* 0x0000000d0c0d8209 */ /* 0x001fca0007800000 */
[----:B------:R-:W-:Y:S01]  /*4d30*/  @!P0 STS [R8], R13 ;  /* 0x0000000d08008388 */ /* 0x000fe20000000800 */
[----:B------:R-:W-:Y:S06]  /*4d40*/  BAR.SYNC.DEFER_BLOCKING 0x0 ;  /* 0x0000000000007b1d */ /* 0x000fec0000010000 */
[----:B------:R-:W-:Y:S04]  /*4d50*/  @!P1 LDS R12, [R8] ;  /* 0x00000000080c9984 */ /* 0x000fe80000000800 */
[----:B------:R-:W0:Y:S02]  /*4d60*/  @!P1 LDS R17, [UR5+0x804] ;  /* 0x00080405ff119984 */ /* 0x000e240008000800 */
[----:B0-----:R-:W-:-:S05]  /*4d70*/  @!P1 FMNMX R17, R12, R17, !PT ;  /* 0x000000110c119209 */ /* 0x001fca0007800000 */
[----:B------:R-:W-:Y:S01]  /*4d80*/  @!P1 STS [R8], R17 ;  /* 0x0000001108009388 */ /* 0x000fe20000000800 */
[----:B------:R-:W-:Y:S06]  /*4d90*/  BAR.SYNC.DEFER_BLOCKING 0x0 ;  /* 0x0000000000007b1d */ /* 0x000fec0000010000 */
[----:B------:R-:W0:Y:S02]  /*4da0*/  LDS R12, [UR5+0x800] ;  /* 0x00080005ff0c7984 */ /* 0x000e240008000800 */
[----:B0-----:R-:W0:Y:S08]  /*4db0*/  MUFU.RCP R21, R12 ;  /* 0x0000000c00157308 */ /* 0x001e300000001000 */
[----:B------:R-:W1:Y:S01]  /*4dc0*/  FCHK P0, R11, R12 ;  /* 0x0000000c0b007302 */ /* 0x000e620000000000 */
[----:B0-----:R-:W-:-:S04]  /*4dd0*/  FFMA R16, -R12, R21, 1 ;  /* 0x3f8000000c107423 */ /* 0x001fc80000000115 */
[----:B------:R-:W-:-:S04]  /*4de0*/  FFMA R16, R21, R16, R21 ;  /* 0x0000001015107223 */ /* 0x000fc80000000015 */
[----:B------:R-:W-:-:S04]  /*4df0*/  FFMA R13, R11, R16, RZ ;  /* 0x000000100b0d7223 */ /* 0x000fc800000000ff */
[----:B------:R-:W-:-:S04]  /*4e00*/  FFMA R20, -R12, R13, R11 ;  /* 0x0000000d0c147223 */ /* 0x000fc8000000010b */
[----:B------:R-:W-:Y:S01]  /*4e10*/  FFMA R21, R16, R20, R13 ;  /* 0x0000001410157223 */ /* 0x000fe2000000000d */
[----:B-1----:R-:W-:Y:S06]  /*4e20*/  @!P0 BRA `(.L_x_180) ;  /* 0x00000000000c8947 */ /* 0x002fec0003800000 */
[----:B------:R-:W-:-:S07]  /*4e30*/  MOV R16, 0x4e50 ;  /* 0x00004e5000107802 */ /* 0x000fce0000000f00 */
[----:B------:R-:W-:Y:S05]  /*4e40*/  CALL.REL.NOINC `($__internal_0_$__cuda_sm3x_div_rn_noftz_f32_slowpath) ;  /* 0x0000000000287944 */ /* 0x000fea0003c00000 */
[----:B------:R-:W-:-:S07]  /*4e50*/  MOV R21, R11 ;  /* 0x0000000b00157202 */ /* 0x000fce0000000f00 */
.L_x_180:
[----:B------:R-:W-:Y:S05]  /*4e60*/  BSYNC.RECONVERGENT B0 ;  /* 0x0000000000007941 */ /* 0x000fea0003800200 */
.L_x_179:
[----:B------:R-:W0:Y:S02]  /*4e70*/  LDC.64 R12, c[0x0][0x3c0] ;  /* 0x0000f000ff0c7b82 */ /* 0x000e240000000a00 */
[----:B0-----:R-:W-:-:S05]  /*4e80*/  IMAD.WIDE.U32 R10, R10, 0x4, R12 ;  /* 0x000000040a0a7825 */ /* 0x001fca00078e000c */
[----:B------:R2:W-:Y:S02]  /*4e90*/  STG.E desc[UR10][R10.64], R21 ;  /* 0x000000150a007986 */ /* 0x0005e4000c10190a */
.L_x_112:
[----:B------:R-:W3:Y:S01]  /*4ea0*/  LDCU UR5, c[0x0][0x3d0] ;  /* 0x00007a00ff0577ac */ /* 0x000ee20008000800 */
[----:B------:R-:W-:-:S04]  /*4eb0*/  IADD3 R4, PT, PT, R4, 0x1, RZ ;  /* 0x0000000104047810 */ /* 0x000fc80007ffe0ff */
[----:B---3--:R-:W-:-:S13]  /*4ec0*/  ISETP.NE.AND P0, PT, R4, UR5, PT ;  /* 0x0000000504007c0c */ /* 0x008fda000bf05270 */
[----:B------:R-:W-:Y:S05]  /*4ed0*/  @P0 BRA `(.L_x_181) ;  /* 0xffffffb000f40947 */ /* 0x000fea000383ffff */
[----:B------:R-:W-:Y:S05]  /*4ee0*/  EXIT ;  /* 0x000000000000794d */ /* 0x000fea0003800000 */
        .weak           $__internal_0_$__cuda_sm3x_div_rn_noftz_f32_slowpath
        .type           $__internal_0_$__cuda_sm3x_div_rn_noftz_f32_slowpath,@function
        .size           $__internal_0_$__cuda_sm3x_div_rn_noftz_f32_slowpath,(.L_x_194 - $__internal_0_$__cuda_sm3x_div_rn_noftz_f32_slowpath)
$__internal_0_$__cuda_sm3x_div_rn_noftz_f32_slowpath:
[----:B------:R-:W-:Y:S01]  /*4ef0*/  SHF.R.U32.HI R13, RZ, 0x17, R12 ;  /* 0x00000017ff0d7819 */ /* 0x000fe2000001160c */
[----:B------:R-:W-:Y:S01]  /*4f00*/  BSSY.RECONVERGENT B1, `(.L_x_182) ;  /* 0x0000065000017945 */ /* 0x000fe20003800200 */
[----:B------:R-:W-:Y:S02]  /*4f10*/  SHF.R.U32.HI R21, RZ, 0x17, R11 ;  /* 0x00000017ff157819 */ /* 0x000fe4000001160b */
[----:B------:R-:W-:Y:S02]  /*4f20*/  LOP3.LUT R13, R13, 0xff, RZ, 0xc0, !PT ;  /* 0x000000ff0d0d7812 */ /* 0x000fe400078ec0ff */
[----:B------:R-:W-:Y:S02]  /*4f30*/  LOP3.LUT R21, R21, 0xff, RZ, 0xc0, !PT ;  /* 0x000000ff15157812 */ /* 0x000fe400078ec0ff */
[----:B------:R-:W-:Y:S02]  /*4f40*/  IADD3 R17, PT, PT, R13, -0x1, RZ ;  /* 0xffffffff0d117810 */ /* 0x000fe40007ffe0ff */
[----:B------:R-:W-:-:S02]  /*4f50*/  IADD3 R22, PT, PT, R21, -0x1, RZ ;  /* 0xffffffff15167810 */ /* 0x000fc40007ffe0ff */
[----:B------:R-:W-:Y:S02]  /*4f60*/  ISETP.GT.U32.AND P0, PT, R17, 0xfd, PT ;  /* 0x000000fd1100780c */ /* 0x000fe40003f04070 */
[----:B------:R-:W-:Y:S02]  /*4f70*/  MOV R20, R11 ;  /* 0x0000000b00147202 */ /* 0x000fe40000000f00 */
[----:B------:R-:W-:Y:S02]  /*4f80*/  ISETP.GT.U32.OR P0, PT, R22, 0xfd, P0 ;  /* 0x000000fd1600780c */ /* 0x000fe40000704470 */
[----:B------:R-:W-:-:S11]  /*4f90*/  MOV R23, R12 ;  /* 0x0000000c00177202 */ /* 0x000fd60000000f00 */
[----:B------:R-:W-:Y:S01]  /*4fa0*/  @!P0 MOV R17, RZ ;  /* 0x000000ff00118202 */ /* 0x000fe20000000f00 */
[----:B------:R-:W-:Y:S06]  /*4fb0*/  @!P0 BRA `(.L_x_183) ;  /* 0x0000000000608947 */ /* 0x000fec0003800000 */
[----:B------:R-:W-:Y:S02]  /*4fc0*/  FSETP.GTU.FTZ.AND P0, PT, |R11|, +INF , PT ;  /* 0x7f8000000b00780b */ /* 0x000fe40003f1c200 */
[----:B------:R-:W-:-:S04]  /*4fd0*/  FSETP.GTU.FTZ.AND P1, PT, |R12|, +INF , PT ;  /* 0x7f8000000c00780b */ /* 0x000fc80003f3c200 */
[----:B------:R-:W-:-:S13]  /*4fe0*/  PLOP3.LUT P0, PT, P0, P1, PT, 0xf8, 0x8f ;  /* 0x00000000008f781c */ /* 0x000fda0000703f70 */
[----:B------:R-:W-:Y:S05]  /*4ff0*/  @P0 BRA `(.L_x_184) ;  /* 0x0000000400500947 */ /* 0x000fea0003800000 */
[----:B------:R-:W-:-:S13]  /*5000*/  LOP3.LUT P0, RZ, R23, 0x7fffffff, R20, 0xc8, !PT ;  /* 0x7fffffff17ff7812 */ /* 0x000fda000780c814 */
[----:B------:R-:W-:Y:S05]  /*5010*/  @!P0 BRA `(.L_x_185) ;  /* 0x0000000400408947 */ /* 0x000fea0003800000 */
[C---:B------:R-:W-:Y:S02]  /*5020*/  FSETP.NEU.FTZ.AND P2, PT, |R11|.reuse, +INF , PT ;  /* 0x7f8000000b00780b */ /* 0x040fe40003f5d200 */
[----:B------:R-:W-:Y:S02]  /*5030*/  FSETP.NEU.FTZ.AND P1, PT, |R12|, +INF , PT ;  /* 0x7f8000000c00780b */ /* 0x000fe40003f3d200 */
[----:B------:R-:W-:-:S11]  /*5040*/  FSETP.NEU.FTZ.AND P0, PT, |R11|, +INF , PT ;  /* 0x7f8000000b00780b */ /* 0x000fd60003f1d200 */
[----:B------:R-:W-:Y:S05]  /*5050*/  @!P1 BRA !P2, `(.L_x_185) ;  /* 0x0000000400309947 */ /* 0x000fea0005000000 */
[----:B------:R-:W-:-:S04]  /*5060*/  LOP3.LUT P2, RZ, R20, 0x7fffffff, RZ, 0xc0, !PT ;  /* 0x7fffffff14ff7812 */ /* 0x000fc8000784c0ff */
[----:B------:R-:W-:-:S13]  /*5070*/  PLOP3.LUT P1, PT, P1, P2, PT, 0x2f, 0xf2 ;  /* 0x0000000000f2781c */ /* 0x000fda0000f24577 */
[----:B------:R-:W-:Y:S05]  /*5080*/  @P1 BRA `(.L_x_186) ;  /* 0x00000004001c1947 */ /* 0x000fea0003800000 */
[----:B------:R-:W-:-:S04]  /*5090*/  LOP3.LUT P1, RZ, R23, 0x7fffffff, RZ, 0xc0, !PT ;  /* 0x7fffffff17ff7812 */ /* 0x000fc8000782c0ff */
[----:B------:R-:W-:-:S13]  /*50a0*/  PLOP3.LUT P0, PT, P0, P1, PT, 0x2f, 0xf2 ;  /* 0x0000000000f2781c */ /* 0x000fda0000702577 */
[----:B------:R-:W-:Y:S05]  /*50b0*/  @P0 BRA `(.L_x_187) ;  /* 0x0000000400040947 */ /* 0x000fea0003800000 */
[----:B------:R-:W-:Y:S02]  /*50c0*/  ISETP.GE.AND P0, PT, R22, RZ, PT ;  /* 0x000000ff1600720c */ /* 0x000fe40003f06270 */
[----:B------:R-:W-:-:S04]  /*50d0*/  IADD3 R17, PT, PT, R13, -0x1, RZ ;  /* 0xffffffff0d117810 */ /* 0x000fc80007ffe0ff */
[----:B------:R-:W-:-:S07]  /*50e0*/  ISETP.GE.AND P1, PT, R17, RZ, PT ;  /* 0x000000ff1100720c */ /* 0x000fce0003f26270 */
[----:B------:R-:W-:Y:S01]  /*50f0*/  @P0 MOV R17, RZ ;  /* 0x000000ff00110202 */ /* 0x000fe20000000f00 */
[----:B------:R-:W-:Y:S01]  /*5100*/  @!P0 FFMA R20, R11, 1.84467440737095516160e+19, RZ ;  /* 0x5f8000000b148823 */ /* 0x000fe200000000ff */
[----:B------:R-:W-:-:S04]  /*5110*/  @!P0 MOV R17, 0xffffffc0 ;  /* 0xffffffc000118802 */ /* 0x000fc80000000f00 */
[----:B------:R-:W-:Y:S01]  /*5120*/  @!P1 FFMA R23, R12, 1.84467440737095516160e+19, RZ ;  /* 0x5f8000000c179823 */ /* 0x000fe200000000ff */
[----:B------:R-:W-:-:S07]  /*5130*/  @!P1 IADD3 R17, PT, PT, R17, 0x40, RZ ;  /* 0x0000004011119810 */ /* 0x000fce0007ffe0ff */
.L_x_183:
[----:B------:R-:W-:Y:S01]  /*5140*/  LEA R12, R13, 0xc0800000, 0x17 ;  /* 0xc08000000d0c7811 */ /* 0x000fe200078eb8ff */
[----:B------:R-:W-:Y:S01]  /*5150*/  BSSY.RECONVERGENT B2, `(.L_x_188) ;  /* 0x0000036000027945 */ /* 0x000fe20003800200 */
[----:B------:R-:W-:Y:S02]  /*5160*/  IADD3 R22, PT, PT, R21, -0x7f, RZ ;  /* 0xffffff8115167810 */ /* 0x000fe40007ffe0ff */
[----:B------:R-:W-:-:S03]  /*5170*/  IADD3 R23, PT, PT, -R12, R23, RZ ;  /* 0x000000170c177210 */ /* 0x000fc60007ffe1ff */
[C---:B------:R-:W-:Y:S01]  /*5180*/  IMAD R11, R22.reuse, -0x800000, R20 ;  /* 0xff800000160b7824 */ /* 0x040fe200078e0214 */
[----:B------:R-:W0:Y:S01]  /*5190*/  MUFU.RCP R12, R23 ;  /* 0x00000017000c7308 */ /* 0x000e220000001000 */
[----:B------:R-:W-:Y:S01]  /*51a0*/  FADD.FTZ R24, -R23, -RZ ;  /* 0x800000ff17187221 */ /* 0x000fe20000010100 */
[----:B------:R-:W-:-:S04]  /*51b0*/  IADD3 R22, PT, PT, R22, 0x7f, -R13 ;  /* 0x0000007f16167810 */ /* 0x000fc80007ffe80d */
[----:B------:R-:W-:Y:S01]  /*51c0*/  IADD3 R22, PT, PT, R22, R17, RZ ;  /* 0x0000001116167210 */ /* 0x000fe20007ffe0ff */
[----:B0-----:R-:W-:-:S04]  /*51d0*/  FFMA R21, R12, R24, 1 ;  /* 0x3f8000000c157423 */ /* 0x001fc80000000018 */
[----:B------:R-:W-:-:S04]  /*51e0*/  FFMA R12, R12, R21, R12 ;  /* 0x000000150c0c7223 */ /* 0x000fc8000000000c */
[----:B------:R-:W-:-:S04]  /*51f0*/  FFMA R21, R11, R12, RZ ;  /* 0x0000000c0b157223 */ /* 0x000fc800000000ff */
[----:B------:R-:W-:-:S04]  /*5200*/  FFMA R20, R24, R21, R11 ;  /* 0x0000001518147223 */ /* 0x000fc8000000000b */
[----:B------:R-:W-:-:S04]  /*5210*/  FFMA R21, R12, R20, R21 ;  /* 0x000000140c157223 */ /* 0x000fc80000000015 */
[----:B------:R-:W-:-:S04]  /*5220*/  FFMA R20, R24, R21, R11 ;  /* 0x0000001518147223 */ /* 0x000fc8000000000b */
[----:B------:R-:W-:-:S05]  /*5230*/  FFMA R11, R12, R20, R21 ;  /* 0x000000140c0b7223 */ /* 0x000fca0000000015 */
[----:B------:R-:W-:-:S04]  /*5240*/  SHF.R.U32.HI R13, RZ, 0x17, R11 ;  /* 0x00000017ff0d7819 */ /* 0x000fc8000001160b */
[----:B------:R-:W-:-:S04]  /*5250*/  LOP3.LUT R13, R13, 0xff, RZ, 0xc0, !PT ;  /* 0x000000ff0d0d7812 */ /* 0x000fc800078ec0ff */
[----:B------:R-:W-:-:S04]  /*5260*/  IADD3 R23, PT, PT, R13, R22, RZ ;  /* 0x000000160d177210 */ /* 0x000fc80007ffe0ff */
[----:B------:R-:W-:-:S04]  /*5270*/  IADD3 R13, PT, PT, R23, -0x1, RZ ;  /* 0xffffffff170d7810 */ /* 0x000fc80007ffe0ff */
[----:B------:R-:W-:-:S13]  /*5280*/  ISETP.GE.U32.AND P0, PT, R13, 0xfe, PT ;  /* 0x000000fe0d00780c */ /* 0x000fda0003f06070 */
[----:B------:R-:W-:Y:S05]  /*5290*/  @!P0 BRA `(.L_x_189) ;  /* 0x0000000000808947 */ /* 0x000fea0003800000 */
[----:B------:R-:W-:-:S13]  /*52a0*/  ISETP.GT.AND P0, PT, R23, 0xfe, PT ;  /* 0x000000fe1700780c */ /* 0x000fda0003f04270 */
[----:B------:R-:W-:Y:S05]  /*52b0*/  @P0 BRA `(.L_x_190) ;  /* 0x00000000006c0947 */ /* 0x000fea0003800000 */
[----:B------:R-:W-:-:S13]  /*52c0*/  ISETP.GE.AND P0, PT, R23, 0x1, PT ;  /* 0x000000011700780c */ /* 0x000fda0003f06270 */
[----:B------:R-:W-:Y:S05]  /*52d0*/  @P0 BRA `(.L_x_191) ;  /* 0x0000000000740947 */ /* 0x000fea0003800000 */
[----:B------:R-:W-:Y:S02]  /*52e0*/  ISETP.GE.AND P0, PT, R23, -0x18, PT ;  /* 0xffffffe81700780c */ /* 0x000fe40003f06270 */
[----:B------:R-:W-:-:S11]  /*52f0*/  LOP3.LUT R11, R11, 0x80000000, RZ, 0xc0, !PT ;  /* 0x800000000b0b7812 */ /* 0x000fd600078ec0ff */
[----:B------:R-:W-:Y:S05]  /*5300*/  @!P0 BRA `(.L_x_191) ;  /* 0x0000000000688947 */ /* 0x000fea0003800000 */
[CCC-:B------:R-:W-:Y:S01]  /*5310*/  FFMA.RZ R13, R12.reuse, R20.reuse, R21.reuse ;  /* 0x000000140c0d7223 */ /* 0x1c0fe2000000c015 */
[C---:B------:R-:W-:Y:S02]  /*5320*/  ISETP.NE.AND P2, PT, R23.reuse, RZ, PT ;  /* 0x000000ff1700720c */ /* 0x040fe40003f45270 */
[----:B------:R-:W-:Y:S02]  /*5330*/  ISETP.NE.AND P1, PT, R23, RZ, PT ;  /* 0x000000ff1700720c */ /* 0x000fe40003f25270 */
[----:B------:R-:W-:Y:S01]  /*5340*/  LOP3.LUT R17, R13, 0x7fffff, RZ, 0xc0, !PT ;  /* 0x007fffff0d117812 */ /* 0x000fe200078ec0ff */
[CCC-:B------:R-:W-:Y:S01]  /*5350*/  FFMA.RP R13, R12.reuse, R20.reuse, R21.reuse ;  /* 0x000000140c0d7223 */ /* 0x1c0fe20000008015 */
[----:B------:R-:W-:Y:S01]  /*5360*/  FFMA.RM R12, R12, R20, R21 ;  /* 0x000000140c0c7223 */ /* 0x000fe20000004015 */
[----:B------:R-:W-:Y:S02]  /*5370*/  IADD3 R20, PT, PT, R23, 0x20, RZ ;  /* 0x0000002017147810 */ /* 0x000fe40007ffe0ff */
[----:B------:R-:W-:-:S02]  /*5380*/  LOP3.LUT R17, R17, 0x800000, RZ, 0xfc, !PT ;  /* 0x0080000011117812 */ /* 0x000fc400078efcff */
[----:B------:R-:W-:Y:S02]  /*5390*/  IADD3 R21, PT, PT, -R23, RZ, RZ ;  /* 0x000000ff17157210 */ /* 0x000fe40007ffe1ff */
[----:B------:R-:W-:Y:S02]  /*53a0*/  SHF.L.U32 R20, R17, R20, RZ ;  /* 0x0000001411147219 */ /* 0x000fe400000006ff */
[----:B------:R-:W-:Y:S02]  /*53b0*/  FSETP.NEU.FTZ.AND P0, PT, R13, R12, PT ;  /* 0x0000000c0d00720b */ /* 0x000fe40003f1d000 */
[----:B------:R-:W-:Y:S02]  /*53c0*/  SEL R12, R21, RZ, P2 ;  /* 0x000000ff150c7207 */ /* 0x000fe40001000000 */
[----:B------:R-:W-:Y:S02]  /*53d0*/  ISETP.NE.AND P1, PT, R20, RZ, P1 ;  /* 0x000000ff1400720c */ /* 0x000fe40000f25270 */
[----:B------:R-:W-:-:S02]  /*53e0*/  SHF.R.U32.HI R12, RZ, R12, R17 ;  /* 0x0000000cff0c7219 */ /* 0x000fc40000011611 */
[----:B------:R-:W-:Y:S02]  /*53f0*/  PLOP3.LUT P0, PT, P0, P1, PT, 0xf8, 0x8f ;  /* 0x00000000008f781c */ /* 0x000fe40000703f70 */
[----:B------:R-:W-:Y:S02]  /*5400*/  SHF.R.U32.HI R20, RZ, 0x1, R12 ;  /* 0x00000001ff147819 */ /* 0x000fe4000001160c */
[----:B------:R-:W-:-:S04]  /*5410*/  SEL R13, RZ, 0x1, !P0 ;  /* 0x00000001ff0d7807 */ /* 0x000fc80004000000 */
[----:B------:R-:W-:-:S04]  /*5420*/  LOP3.LUT R13, R13, 0x1, R20, 0xf8, !PT ;  /* 0x000000010d0d7812 */ /* 0x000fc800078ef814 */
[----:B------:R-:W-:-:S04]  /*5430*/  LOP3.LUT R13, R13, R12, RZ, 0xc0, !PT ;  /* 0x0000000c0d0d7212 */ /* 0x000fc800078ec0ff */
[----:B------:R-:W-:-:S04]  /*5440*/  IADD3 R20, PT, PT, R20, R13, RZ ;  /* 0x0000000d14147210 */ /* 0x000fc80007ffe0ff */
[----:B------:R-:W-:Y:S01]  /*5450*/  LOP3.LUT R11, R20, R11, RZ, 0xfc, !PT ;  /* 0x0000000b140b7212 */ /* 0x000fe200078efcff */
[----:B------:R-:W-:Y:S06]  /*5460*/  BRA `(.L_x_191) ;  /* 0x0000000000107947 */ /* 0x000fec0003800000 */
.L_x_190:
[----:B------:R-:W-:-:S04]  /*5470*/  LOP3.LUT R11, R11, 0x80000000, RZ, 0xc0, !PT ;  /* 0x800000000b0b7812 */ /* 0x000fc800078ec0ff */
[----:B------:R-:W-:Y:S01]  /*5480*/  LOP3.LUT R11, R11, 0x7f800000, RZ, 0xfc, !PT ;  /* 0x7f8000000b0b7812 */ /* 0x000fe200078efcff */
[----:B------:R-:W-:Y:S06]  /*5490*/  BRA `(.L_x_191) ;  /* 0x0000000000047947 */ /* 0x000fec0003800000 */
.L_x_189:
[----:B------:R-:W-:-:S07]  /*54a0*/  LEA R11, R22, R11, 0x17 ;  /* 0x0000000b160b7211 */ /* 0x000fce00078eb8ff */
.L_x_191:
[----:B------:R-:W-:Y:S05]  /*54b0*/  BSYNC.RECONVERGENT B2 ;  /* 0x0000000000027941 */ /* 0x000fea0003800200 */
.L_x_188:
[----:B------:R-:W-:Y:S05]  /*54c0*/  BRA `(.L_x_192) ;  /* 0x0000000000207947 */ /* 0x000fea0003800000 */
.L_x_187:
[----:B------:R-:W-:-:S04]  /*54d0*/  LOP3.LUT R11, R23, 0x80000000, R20, 0x48, !PT ;  /* 0x80000000170b7812 */ /* 0x000fc800078e4814 */
[----:B------:R-:W-:Y:S01]  /*54e0*/  LOP3.LUT R11, R11, 0x7f800000, RZ, 0xfc, !PT ;  /* 0x7f8000000b0b7812 */ /* 0x000fe200078efcff */
[----:B------:R-:W-:Y:S06]  /*54f0*/  BRA `(.L_x_192) ;  /* 0x0000000000147947 */ /* 0x000fec0003800000 */
.L_x_186:
[----:B------:R-:W-:Y:S01]  /*5500*/  LOP3.LUT R11, R23, 0x80000000, R20, 0x48, !PT ;  /* 0x80000000170b7812 */ /* 0x000fe200078e4814 */
[----:B------:R-:W-:Y:S06]  /*5510*/  BRA `(.L_x_192) ;  /* 0x00000000000c7947 */ /* 0x000fec0003800000 */
.L_x_185:
[----:B------:R-:W0:Y:S01]  /*5520*/  MUFU.RSQ R11, -QNAN ;  /* 0xffc00000000b7908 */ /* 0x000e220000001400 */
[----:B------:R-:W-:Y:S05]  /*5530*/  BRA `(.L_x_192) ;  /* 0x0000000000047947 */ /* 0x000fea0003800000 */
.L_x_184:
[----:B------:R-:W-:-:S07]  /*5540*/  FADD.FTZ R11, R11, R12 ;  /* 0x0000000c0b0b7221 */ /* 0x000fce0000010000 */
.L_x_192:
[----:B------:R-:W-:Y:S05]  /*5550*/  BSYNC.RECONVERGENT B1 ;  /* 0x0000000000017941 */ /* 0x000fea0003800200 */
.L_x_182:
[----:B------:R-:W-:-:S04]  /*5560*/  HFMA2 R17, -RZ, RZ, 0, 0 ;  /* 0x00000000ff117431 */ /* 0x000fc800000001ff */
[----:B0-----:R-:W-:Y:S05]  /*5570*/  RET.REL.NODEC R16 `(_Z28persistent_splitK_tbc_kernelPKfS0_S0_fS0_PfS0_S1_S1_iii) ;  /* 0xffffffa810a07950 */ /* 0x001fea0003c3ffff */
.L_x_193:
[----:B------:R-:W-:-:S00]  /*5580*/  BRA `(.L_x_193) ;  /* 0xfffffffc00fc7947 */ /* 0x000fc0000383ffff */
[----:B------:R-:W-:-:S00]  /*5590*/  NOP ;  /* 0x0000000000007918 */ /* 0x000fc00000000000 */
        /* <DEDUP_REMOVED lines=14> */
.L_x_194:


//--------------------- .nv.shared._Z28persistent_splitK_tbc_kernelPKfS0_S0_fS0_PfS0_S1_S1_iii --------------------------
	.section	.nv.shared._Z28persistent_splitK_tbc_kernelPKfS0_S0_fS0_PfS0_S1_S1_iii,"aw",@nobits
	.sectionflags	@""
	.align	4
.nv.shared._Z28persistent_splitK_tbc_kernelPKfS0_S0_fS0_PfS0_S1_S1_iii:
	.zero		4096


//--------------------- .nv.shared.reserved.0     --------------------------
	.section	.nv.shared.reserved.0,"aw",@nobits
	.weak		__nv_reservedSMEM_offset_0_alias
	.size		__nv_reservedSMEM_offset_0_alias, 0, 64
	.other		__nv_reservedSMEM_offset_0_alias,@"STO_CUDA_RESERVED_SHARED STV_DEFAULT"
__nv_reservedSMEM_offset_0_alias:
	.zero		0
	.zero		64


//--------------------- .nv.constant0._Z28persistent_splitK_tbc_kernelPKfS0_S0_fS0_PfS0_S1_S1_iii --------------------------
	.section	.nv.constant0._Z28persistent_splitK_tbc_kernelPKfS0_S0_fS0_PfS0_S1_S1_iii,"a",@progbits
	.sectionflags	@""
	.align	4
.nv.constant0._Z28persistent_splitK_tbc_kernelPKfS0_S0_fS0_PfS0_S1_S1_iii:
	.zero		980


//--------------------- SYMBOLS --------------------------

	.type		.nv.reservedSmem.offset0,@object
	.size		.nv.reservedSmem.offset0,0x4
	.type		.nv.reservedSmem.cap,@object
	.size		.nv.reservedSmem.cap,0x4
